// auto-generated by cutlass_sweep.gemm — config: {"arch": "sm_100", "cluster_m": 1, "cluster_n": 2, "dtype": "e5m2", "stages": 3, "tile_k": 64, "tile_m": 128, "tile_n": 128}
#include "cutlass/cutlass.h"
#include "cutlass/gemm/collective/collective_builder.hpp"
#include "cutlass/gemm/device/gemm_universal_adapter.h"
#include "cutlass/gemm/kernel/gemm_universal.hpp"
#include "cutlass/epilogue/collective/collective_builder.hpp"

using ElemA = cutlass::float_e5m2_t;
using ElemB = cutlass::float_e5m2_t;
using ElemCD = cutlass::float_e5m2_t;
using Acc  = float;
using TileShape    = cute::Shape<cute::_128, cute::_128, cute::_64>;
using ClusterShape = cute::Shape<cute::_1, cute::_2, cute::_1>;

using CollectiveEpilogue = typename cutlass::epilogue::collective::CollectiveBuilder<
    cutlass::arch::Sm100, cutlass::arch::OpClassTensorOp,
    TileShape, ClusterShape,
    cutlass::epilogue::collective::EpilogueTileAuto,
    Acc, Acc,
    ElemCD, cutlass::layout::RowMajor, 128 / cutlass::sizeof_bits<ElemCD>::value,
    ElemCD, cutlass::layout::RowMajor, 128 / cutlass::sizeof_bits<ElemCD>::value,
    cutlass::epilogue::collective::EpilogueScheduleAuto
  >::CollectiveOp;

using CollectiveMainloop = typename cutlass::gemm::collective::CollectiveBuilder<
    cutlass::arch::Sm100, cutlass::arch::OpClassTensorOp,
    ElemA, cutlass::layout::RowMajor, 128 / cutlass::sizeof_bits<ElemA>::value,
    ElemB, cutlass::layout::ColumnMajor, 128 / cutlass::sizeof_bits<ElemB>::value,
    Acc,
    TileShape, ClusterShape,
    cutlass::gemm::collective::StageCount<3>,
    cutlass::gemm::collective::KernelScheduleAuto
  >::CollectiveOp;

using GemmKernel = cutlass::gemm::kernel::GemmUniversal<
    cute::Shape<int,int,int,int>,
    CollectiveMainloop,
    CollectiveEpilogue
>;
using Gemm = cutlass::gemm::device::GemmUniversalAdapter<GemmKernel>;

// Force the device kernel symbol into the cubin without needing a host main.
auto* _anchor = &cutlass::device_kernel<GemmKernel>;


// ===== COMPILED SASS (sm_100a) =====

	.target	sm_100a

	.elftype	@"ET_EXEC"


//--------------------- .note.nv.tkinfo           --------------------------
	.section	.note.nv.tkinfo,"",@"SHT_NOTE"
	.sectionflags	@"SHF_NOTE_NV_TKINFO"
	.tkinfo
        /*0018*/ 	.word	0x00000002
        /*0030*/ 	.string	""
        /*0030*/ 	.string	"ptxas"
        /*0030*/ 	.string	"Cuda compilation tools, release 13.0, V13.0.88"
        /*0030*/ 	.string	"Build cuda_13.0.r13.0/compiler.36424714_0"
        /*0030*/ 	.string	"-arch sm_100a -m 64 "



//--------------------- .note.nv.cuinfo           --------------------------
	.section	.note.nv.cuinfo,"",@"SHT_NOTE"
	.sectionflags	@"SHF_NOTE_NV_CUINFO"
        /*0018*/ 	.short	0x0002
        /*001a*/ 	.short	0x0064
        /*001c*/ 	.short	0x0082
	.zero		2


//--------------------- .nv.info                  --------------------------
	.section	.nv.info,"",@"SHT_CUDA_INFO"
	.align	4


	//----- nvinfo : EIATTR_REGCOUNT
	.align		4
        /*0000*/ 	.byte	0x04, 0x2f
        /*0002*/ 	.short	(.L_19 - .L_18)
	.align		4
.L_18:
        /*0004*/ 	.word	index@(_ZN7cutlass13device_kernelINS_4gemm6kernel13GemmUniversalIN4cute5tupleIJiiiiEEENS1_10collective13CollectiveMmaINS1_35MainloopSm100TmaUmmaWarpSpecializedILi3ELi2ELi4ENS5_IJNS4_1CILi1EEENSA_ILi2EEESB_EEEEENS5_IJNSA_ILi128EEESF_NSA_ILi64EEEEEENS_12float_e5m2_tENS5_IJlSB_lEEESI_SJ_NS4_8TiledMMAINS4_8MMA_AtomIJNS4_10MMA_TraitsINS4_19SM100_MMA_F8F6F4_SSEJSI_SI_fSF_SF_NS4_17integral_constantINS4_4UMMA5MajorELSQ_0EEESR_NSO_INSP_7ScaleInELSS_0EEEST_EEEEEENS4_6LayoutINS5_IJSB_SB_SB_EEENS5_IJNSA_ILi0EEESY_SY_EEEEENS5_IJNS4_10UnderscoreES11_S11_EEEEENS4_23SM90_TMA_LOAD_MULTICASTENS4_14ComposedLayoutINS4_7SwizzleILi2ELi4ELi3EEENS4_18smem_ptr_flag_bitsILi8EEENSW_INS5_IJNSA_ILi8EEESG_EEENS5_IJSG_SB_EEEEEEEvNS4_8identityENS4_13SM90_TMA_LOADES1E_vS1F_EENS_8epilogue10collective18CollectiveEpilogueINS1I_23Sm100TmaWarpSpecializedILi2ELi2ELi64ELb0ELb0EEEJSH_NS5_IJNSW_ISF_SB_EENSW_ISG_SB_EEEEESI_SJ_SI_SJ_NS1I_6fusion15FusionCallbacksIS1M_NS1Q_17LinearCombinationISI_fSI_fLNS_15FloatRoundStyleE2EEESH_S1P_JEEENS4_5SM1004TMEM4LOAD26SM100_TMEM_LOAD_32dp32b64xES1G_S1E_NS4_39AutoVectorizingCopyWithAssumedAlignmentILi128EEENS4_14SM90_TMA_STOREES1E_S21_S21_EEEvvEEEEvNT_6ParamsE)
        /*0008*/ 	.word	0x000000cf


	//----- nvinfo : EIATTR_FRAME_SIZE
	.align		4
.L_19:
        /*000c*/ 	.byte	0x04, 0x11
        /*000e*/ 	.short	(.L_21 - .L_20)
	.align		4
.L_20:
        /*0010*/ 	.word	index@($__internal_2_$__cuda_sm10x_tcgen05_guardrail_trap_unallocated_columns_being_dealloced)
        /*0014*/ 	.word	0x00000000


	//----- nvinfo : EIATTR_FRAME_SIZE
	.align		4
.L_21:
        /*0018*/ 	.byte	0x04, 0x11
        /*001a*/ 	.short	(.L_23 - .L_22)
	.align		4
.L_22:
        /*001c*/ 	.word	index@($__internal_1_$__cuda_sm10x_tcgen05_guardrail_trap_phase_invalid_during_alloc)
        /*0020*/ 	.word	0x00000000


	//----- nvinfo : EIATTR_FRAME_SIZE
	.align		4
.L_23:
        /*0024*/ 	.byte	0x04, 0x11
        /*0026*/ 	.short	(.L_25 - .L_24)
	.align		4
.L_24:
        /*0028*/ 	.word	index@($__internal_0_$__cuda_sm10x_tcgen05_guardrail_trap_col_being_dealloced_not_returned_by_alloc)
        /*002c*/ 	.word	0x00000000


	//----- nvinfo : EIATTR_FRAME_SIZE
	.align		4
.L_25:
        /*0030*/ 	.byte	0x04, 0x11
        /*0032*/ 	.short	(.L_27 - .L_26)
	.align		4
.L_26:
        /*0034*/ 	.word	index@(_ZN7cutlass13device_kernelINS_4gemm6kernel13GemmUniversalIN4cute5tupleIJiiiiEEENS1_10collective13CollectiveMmaINS1_35MainloopSm100TmaUmmaWarpSpecializedILi3ELi2ELi4ENS5_IJNS4_1CILi1EEENSA_ILi2EEESB_EEEEENS5_IJNSA_ILi128EEESF_NSA_ILi64EEEEEENS_12float_e5m2_tENS5_IJlSB_lEEESI_SJ_NS4_8TiledMMAINS4_8MMA_AtomIJNS4_10MMA_TraitsINS4_19SM100_MMA_F8F6F4_SSEJSI_SI_fSF_SF_NS4_17integral_constantINS4_4UMMA5MajorELSQ_0EEESR_NSO_INSP_7ScaleInELSS_0EEEST_EEEEEENS4_6LayoutINS5_IJSB_SB_SB_EEENS5_IJNSA_ILi0EEESY_SY_EEEEENS5_IJNS4_10UnderscoreES11_S11_EEEEENS4_23SM90_TMA_LOAD_MULTICASTENS4_14ComposedLayoutINS4_7SwizzleILi2ELi4ELi3EEENS4_18smem_ptr_flag_bitsILi8EEENSW_INS5_IJNSA_ILi8EEESG_EEENS5_IJSG_SB_EEEEEEEvNS4_8identityENS4_13SM90_TMA_LOADES1E_vS1F_EENS_8epilogue10collective18CollectiveEpilogueINS1I_23Sm100TmaWarpSpecializedILi2ELi2ELi64ELb0ELb0EEEJSH_NS5_IJNSW_ISF_SB_EENSW_ISG_SB_EEEEESI_SJ_SI_SJ_NS1I_6fusion15FusionCallbacksIS1M_NS1Q_17LinearCombinationISI_fSI_fLNS_15FloatRoundStyleE2EEESH_S1P_JEEENS4_5SM1004TMEM4LOAD26SM100_TMEM_LOAD_32dp32b64xES1G_S1E_NS4_39AutoVectorizingCopyWithAssumedAlignmentILi128EEENS4_14SM90_TMA_STOREES1E_S21_S21_EEEvvEEEEvNT_6ParamsE)
        /*0038*/ 	.word	0x00000000


	//----- nvinfo : EIATTR_MIN_STACK_SIZE
	.align		4
.L_27:
        /*003c*/ 	.byte	0x04, 0x12
        /*003e*/ 	.short	(.L_29 - .L_28)
	.align		4
.L_28:
        /*0040*/ 	.word	index@(_ZN7cutlass13device_kernelINS_4gemm6kernel13GemmUniversalIN4cute5tupleIJiiiiEEENS1_10collective13CollectiveMmaINS1_35MainloopSm100TmaUmmaWarpSpecializedILi3ELi2ELi4ENS5_IJNS4_1CILi1EEENSA_ILi2EEESB_EEEEENS5_IJNSA_ILi128EEESF_NSA_ILi64EEEEEENS_12float_e5m2_tENS5_IJlSB_lEEESI_SJ_NS4_8TiledMMAINS4_8MMA_AtomIJNS4_10MMA_TraitsINS4_19SM100_MMA_F8F6F4_SSEJSI_SI_fSF_SF_NS4_17integral_constantINS4_4UMMA5MajorELSQ_0EEESR_NSO_INSP_7ScaleInELSS_0EEEST_EEEEEENS4_6LayoutINS5_IJSB_SB_SB_EEENS5_IJNSA_ILi0EEESY_SY_EEEEENS5_IJNS4_10UnderscoreES11_S11_EEEEENS4_23SM90_TMA_LOAD_MULTICASTENS4_14ComposedLayoutINS4_7SwizzleILi2ELi4ELi3EEENS4_18smem_ptr_flag_bitsILi8EEENSW_INS5_IJNSA_ILi8EEESG_EEENS5_IJSG_SB_EEEEEEEvNS4_8identityENS4_13SM90_TMA_LOADES1E_vS1F_EENS_8epilogue10collective18CollectiveEpilogueINS1I_23Sm100TmaWarpSpecializedILi2ELi2ELi64ELb0ELb0EEEJSH_NS5_IJNSW_ISF_SB_EENSW_ISG_SB_EEEEESI_SJ_SI_SJ_NS1I_6fusion15FusionCallbacksIS1M_NS1Q_17LinearCombinationISI_fSI_fLNS_15FloatRoundStyleE2EEESH_S1P_JEEENS4_5SM1004TMEM4LOAD26SM100_TMEM_LOAD_32dp32b64xES1G_S1E_NS4_39AutoVectorizingCopyWithAssumedAlignmentILi128EEENS4_14SM90_TMA_STOREES1E_S21_S21_EEEvvEEEEvNT_6ParamsE)
        /*0044*/ 	.word	0x00000000
.L_29:


//--------------------- .nv.compat                --------------------------
	.section	.nv.compat,"",@"SHT_CUDA_COMPAT_INFO"
	.align	4
        /*0000*/ 	.byte	0x02, 0x09, 0x01, 0x00, 0x02, 0x02, 0x02, 0x00, 0x02, 0x05, 0x05, 0x00, 0x03, 0x07, 0x01, 0x01
        /*0010*/ 	.byte	0x02, 0x03, 0x01, 0x00, 0x02, 0x06, 0x01, 0x00, 0x04, 0x0b, 0x08, 0x00, 0x09, 0x00, 0x00, 0x00
        /*0020*/ 	.byte	0x00, 0x00, 0x00, 0x00


//--------------------- .nv.info._ZN7cutlass13device_kernelINS_4gemm6kernel13GemmUniversalIN4cute5tupleIJiiiiEEENS1_10collective13CollectiveMmaINS1_35MainloopSm100TmaUmmaWarpSpecializedILi3ELi2ELi4ENS5_IJNS4_1CILi1EEENSA_ILi2EEESB_EEEEENS5_IJNSA_ILi128EEESF_NSA_ILi64EEEEEENS_12float_e5m2_tENS5_IJlSB_lEEESI_SJ_NS4_8TiledMMAINS4_8MMA_AtomIJNS4_10MMA_TraitsINS4_19SM100_MMA_F8F6F4_SSEJSI_SI_fSF_SF_NS4_17integral_constantINS4_4UMMA5MajorELSQ_0EEESR_NSO_INSP_7ScaleInELSS_0EEEST_EEEEEENS4_6LayoutINS5_IJSB_SB_SB_EEENS5_IJNSA_ILi0EEESY_SY_EEEEENS5_IJNS4_10UnderscoreES11_S11_EEEEENS4_23SM90_TMA_LOAD_MULTICASTENS4_14ComposedLayoutINS4_7SwizzleILi2ELi4ELi3EEENS4_18smem_ptr_flag_bitsILi8EEENSW_INS5_IJNSA_ILi8EEESG_EEENS5_IJSG_SB_EEEEEEEvNS4_8identityENS4_13SM90_TMA_LOADES1E_vS1F_EENS_8epilogue10collective18CollectiveEpilogueINS1I_23Sm100TmaWarpSpecializedILi2ELi2ELi64ELb0ELb0EEEJSH_NS5_IJNSW_ISF_SB_EENSW_ISG_SB_EEEEESI_SJ_SI_SJ_NS1I_6fusion15FusionCallbacksIS1M_NS1Q_17LinearCombinationISI_fSI_fLNS_15FloatRoundStyleE2EEESH_S1P_JEEENS4_5SM1004TMEM4LOAD26SM100_TMEM_LOAD_32dp32b64xES1G_S1E_NS4_39AutoVectorizingCopyWithAssumedAlignmentILi128EEENS4_14SM90_TMA_STOREES1E_S21_S21_EEEvvEEEEvNT_6ParamsE --------------------------
	.section	.nv.info._ZN7cutlass13device_kernelINS_4gemm6kernel13GemmUniversalIN4cute5tupleIJiiiiEEENS1_10collective13CollectiveMmaINS1_35MainloopSm100TmaUmmaWarpSpecializedILi3ELi2ELi4ENS5_IJNS4_1CILi1EEENSA_ILi2EEESB_EEEEENS5_IJNSA_ILi128EEESF_NSA_ILi64EEEEEENS_12float_e5m2_tENS5_IJlSB_lEEESI_SJ_NS4_8TiledMMAINS4_8MMA_AtomIJNS4_10MMA_TraitsINS4_19SM100_MMA_F8F6F4_SSEJSI_SI_fSF_SF_NS4_17integral_constantINS4_4UMMA5MajorELSQ_0EEESR_NSO_INSP_7ScaleInELSS_0EEEST_EEEEEENS4_6LayoutINS5_IJSB_SB_SB_EEENS5_IJNSA_ILi0EEESY_SY_EEEEENS5_IJNS4_10UnderscoreES11_S11_EEEEENS4_23SM90_TMA_LOAD_MULTICASTENS4_14ComposedLayoutINS4_7SwizzleILi2ELi4ELi3EEENS4_18smem_ptr_flag_bitsILi8EEENSW_INS5_IJNSA_ILi8EEESG_EEENS5_IJSG_SB_EEEEEEEvNS4_8identityENS4_13SM90_TMA_LOADES1E_vS1F_EENS_8epilogue10collective18CollectiveEpilogueINS1I_23Sm100TmaWarpSpecializedILi2ELi2ELi64ELb0ELb0EEEJSH_NS5_IJNSW_ISF_SB_EENSW_ISG_SB_EEEEESI_SJ_SI_SJ_NS1I_6fusion15FusionCallbacksIS1M_NS1Q_17LinearCombinationISI_fSI_fLNS_15FloatRoundStyleE2EEESH_S1P_JEEENS4_5SM1004TMEM4LOAD26SM100_TMEM_LOAD_32dp32b64xES1G_S1E_NS4_39AutoVectorizingCopyWithAssumedAlignmentILi128EEENS4_14SM90_TMA_STOREES1E_S21_S21_EEEvvEEEEvNT_6ParamsE,"",@"SHT_CUDA_INFO"
	.sectionflags	@""
	.align	4


	//----- nvinfo : EIATTR_CUDA_API_VERSION
	.align		4
        /*0000*/ 	.byte	0x04, 0x37
        /*0002*/ 	.short	(.L_31 - .L_30)
.L_30:
        /*0004*/ 	.word	0x00000082


	//----- nvinfo : EIATTR_KPARAM_INFO
	.align		4
.L_31:
        /*0008*/ 	.byte	0x04, 0x17
        /*000a*/ 	.short	(.L_33 - .L_32)
.L_32:
        /*000c*/ 	.word	0x00000000
        /*0010*/ 	.short	0x0000
        /*0012*/ 	.short	0x0000
        /*0014*/ 	.byte	0x00, 0xf0, 0x01, 0x20


	//----- nvinfo : EIATTR_AT_ENTRY_FRAGMENTS
	.align		4
.L_33:
        /*0018*/ 	.byte	0x04, 0x4f
        /*001a*/ 	.short	(.L_35 - .L_34)


	//   ....[0]....
.L_34:
        /*001c*/ 	.word	0x00000006


	//----- nvinfo : EIATTR_RESERVED_SMEM_USED
	.align		4
.L_35:
        /*0020*/ 	.byte	0x01, 0x41
	.zero		2


	//----- nvinfo : EIATTR_SPARSE_MMA_MASK
	.align		4
        /*0024*/ 	.byte	0x03, 0x50
        /*0026*/ 	.short	0x0000


	//----- nvinfo : EIATTR_TCGEN05_1CTA_USED
	.align		4
        /*0028*/ 	.byte	0x01, 0x51
	.zero		2


	//----- nvinfo : EIATTR_MAXREG_COUNT
	.align		4
        /*002c*/ 	.byte	0x03, 0x1b
        /*002e*/ 	.short	0x00ff


	//----- nvinfo : EIATTR_NUM_BARRIERS
	.align		4
        /*0030*/ 	.byte	0x02, 0x4c
        /*0032*/ 	.byte	0x07
	.zero		1


	//----- nvinfo : EIATTR_EXTERNS
	.align		4
        /*0034*/ 	.byte	0x04, 0x0f
        /*0036*/ 	.short	(.L_37 - .L_36)


	//   ....[0]....
	.align		4
.L_36:
        /*0038*/ 	.word	index@(__assertfail)


	//----- nvinfo : EIATTR_MERCURY_ISA_VERSION
	.align		4
.L_37:
        /*003c*/ 	.byte	0x03, 0x5f
        /*003e*/ 	.short	0x0101


	//----- nvinfo : EIATTR_INT_WARP_WIDE_INSTR_OFFSETS
	.align		4
        /*0040*/ 	.byte	0x04, 0x31
        /*0042*/ 	.short	(.L_39 - .L_38)


	//   ....[0]....
.L_38:
        /*0044*/ 	.word	0x00003aa0


	//   ....[1]....
        /*0048*/ 	.word	0x00003ac0


	//   ....[2]....
        /*004c*/ 	.word	0x00003af0


	//   ....[3]....
        /*0050*/ 	.word	0x00004610


	//   ....[4]....
        /*0054*/ 	.word	0x00004680


	//   ....[5]....
        /*0058*/ 	.word	0x00004760


	//   ....[6]....
        /*005c*/ 	.word	0x00004810


	//----- nvinfo : EIATTR_COOP_GROUP_MASK_REGIDS
	.align		4
.L_39:
        /*0060*/ 	.byte	0x04, 0x29
        /*0062*/ 	.short	(.L_41 - .L_40)


	//   ....[0]....
.L_40:
        /*0064*/ 	.word	0xffffffff


	//   ....[1]....
        /*0068*/ 	.word	0xffffffff


	//   ....[2]....
        /*006c*/ 	.word	0xffffffff


	//   ....[3]....
        /*0070*/ 	.word	0xffffffff


	//   ....[4]....
        /*0074*/ 	.word	0xffffffff


	//   ....[5]....
        /*0078*/ 	.word	0xffffffff


	//   ....[6]....
        /*007c*/ 	.word	0xffffffff


	//   ....[7]....
        /*0080*/ 	.word	0xffffffff


	//   ....[8]....
        /*0084*/ 	.word	0xffffffff


	//   ....[9]....
        /*0088*/ 	.word	0xffffffff


	//   ....[10]....
        /*008c*/ 	.word	0xffffffff


	//   ....[11]....
        /*0090*/ 	.word	0xffffffff


	//   ....[12]....
        /*0094*/ 	.word	0xffffffff


	//   ....[13]....
        /*0098*/ 	.word	0xffffffff


	//----- nvinfo : EIATTR_COOP_GROUP_INSTR_OFFSETS
	.align		4
.L_41:
        /*009c*/ 	.byte	0x04, 0x28
        /*009e*/ 	.short	(.L_43 - .L_42)


	//   ....[0]....
.L_42:
        /*00a0*/ 	.word	0x00000080


	//   ....[1]....
        /*00a4*/ 	.word	0x000004f0


	//   ....[2]....
        /*00a8*/ 	.word	0x00000680


	//   ....[3]....
        /*00ac*/ 	.word	0x000007e0


	//   ....[4]....
        /*00b0*/ 	.word	0x000008e0


	//   ....[5]....
        /*00b4*/ 	.word	0x00000a50


	//   ....[6]....
        /*00b8*/ 	.word	0x00000bf0


	//   ....[7]....
        /*00bc*/ 	.word	0x00000da0


	//   ....[8]....
        /*00c0*/ 	.word	0x00001fb0


	//   ....[9]....
        /*00c4*/ 	.word	0x00002dd0


	//   ....[10]....
        /*00c8*/ 	.word	0x00002fe0


	//   ....[11]....
        /*00cc*/ 	.word	0x00003010


	//   ....[12]....
        /*00d0*/ 	.word	0x00003980


	//   ....[13]....
        /*00d4*/ 	.word	0x00003bb0


	//----- nvinfo : EIATTR_VRC_CTA_INIT_COUNT
	.align		4
.L_43:
        /*00d8*/ 	.byte	0x02, 0x4a
        /*00da*/ 	.byte	0x80
	.zero		1


	//----- nvinfo : EIATTR_SYSCALL_OFFSETS
	.align		4
        /*00dc*/ 	.byte	0x04, 0x46
        /*00de*/ 	.short	(.L_45 - .L_44)


	//   ....[0]....
.L_44:
        /*00e0*/ 	.word	0x00005410


	//   ....[1]....
        /*00e4*/ 	.word	0x00005550


	//   ....[2]....
        /*00e8*/ 	.word	0x00005de0


	//   ....[3]....
        /*00ec*/ 	.word	0x000073f0


	//----- nvinfo : EIATTR_MBARRIER_INSTR_OFFSETS
	.align		4
.L_45:
        /*00f0*/ 	.byte	0x04, 0x39
        /*00f2*/ 	.short	(.L_47 - .L_46)


	//   ....[0]....
.L_46:
        /*00f4*/ 	.word	0x00000610
        /*00f8*/ 	.word	0x000000ff
        /*00fc*/ 	.word	0x00000000
        /*0100*/ 	.short	0x0100
        /*0102*/ 	.byte	0x04
	.zero		1


	//   ....[1]....
        /*0104*/ 	.word	0x00000620
        /*0108*/ 	.word	0x000000ff
        /*010c*/ 	.word	0x00000018
        /*0110*/ 	.short	0x0100
        /*0112*/ 	.byte	0x04
	.zero		1


	//   ....[2]....
        /*0114*/ 	.word	0x00000630
        /*0118*/ 	.word	0x000000ff
        /*011c*/ 	.word	0x00000008
        /*0120*/ 	.short	0x0100
        /*0122*/ 	.byte	0x04
	.zero		1


	//   ....[3]....
        /*0124*/ 	.word	0x00000640
        /*0128*/ 	.word	0x000000ff
        /*012c*/ 	.word	0x00000020
        /*0130*/ 	.short	0x0100
        /*0132*/ 	.byte	0x04
	.zero		1


	//   ....[4]....
        /*0134*/ 	.word	0x00000650
        /*0138*/ 	.word	0x000000ff
        /*013c*/ 	.word	0x00000010
        /*0140*/ 	.short	0x0100
        /*0142*/ 	.byte	0x04
	.zero		1


	//   ....[5]....
        /*0144*/ 	.word	0x00000660
        /*0148*/ 	.word	0x000000ff
        /*014c*/ 	.word	0x00000028
        /*0150*/ 	.short	0x0100
        /*0152*/ 	.byte	0x04
	.zero		1


	//   ....[6]....
        /*0154*/ 	.word	0x00000790
        /*0158*/ 	.word	0x000000ff
        /*015c*/ 	.word	0x00000030
        /*0160*/ 	.short	0x0100
        /*0162*/ 	.byte	0x04
	.zero		1


	//   ....[7]....
        /*0164*/ 	.word	0x000007a0
        /*0168*/ 	.word	0x000000ff
        /*016c*/ 	.word	0x00000040
        /*0170*/ 	.short	0x0100
        /*0172*/ 	.byte	0x04
	.zero		1


	//   ....[8]....
        /*0174*/ 	.word	0x000007b0
        /*0178*/ 	.word	0x000000ff
        /*017c*/ 	.word	0x00000038
        /*0180*/ 	.short	0x0100
        /*0182*/ 	.byte	0x04
	.zero		1


	//   ....[9]....
        /*0184*/ 	.word	0x000007c0
        /*0188*/ 	.word	0x000000ff
        /*018c*/ 	.word	0x00000048
        /*0190*/ 	.short	0x0100
        /*0192*/ 	.byte	0x04
	.zero		1


	//   ....[10]....
        /*0194*/ 	.word	0x000008b0
        /*0198*/ 	.word	0x000000ff
        /*019c*/ 	.word	0x00000050
        /*01a0*/ 	.short	0x0100
        /*01a2*/ 	.byte	0x06
	.zero		1


	//   ....[11]....
        /*01a4*/ 	.word	0x000008c0
        /*01a8*/ 	.word	0x000000ff
        /*01ac*/ 	.word	0x00000058
        /*01b0*/ 	.short	0x0100
        /*01b2*/ 	.byte	0x06
	.zero		1


	//   ....[12]....
        /*01b4*/ 	.word	0x00000a00
        /*01b8*/ 	.word	0x000000ff
        /*01bc*/ 	.word	0x00000060
        /*01c0*/ 	.short	0x0100
        /*01c2*/ 	.byte	0x06
	.zero		1


	//   ....[13]....
        /*01c4*/ 	.word	0x00000a10
        /*01c8*/ 	.word	0x000000ff
        /*01cc*/ 	.word	0x00000070
        /*01d0*/ 	.short	0x0100
        /*01d2*/ 	.byte	0x06
	.zero		1


	//   ....[14]....
        /*01d4*/ 	.word	0x00000a20
        /*01d8*/ 	.word	0x000000ff
        /*01dc*/ 	.word	0x00000068
        /*01e0*/ 	.short	0x0100
        /*01e2*/ 	.byte	0x06
	.zero		1


	//   ....[15]....
        /*01e4*/ 	.word	0x00000a30
        /*01e8*/ 	.word	0x000000ff
        /*01ec*/ 	.word	0x00000078
        /*01f0*/ 	.short	0x0100
        /*01f2*/ 	.byte	0x06
	.zero		1


	//   ....[16]....
        /*01f4*/ 	.word	0x00000b60
        /*01f8*/ 	.word	0x000000ff
        /*01fc*/ 	.word	0x00000080
        /*0200*/ 	.short	0x0100
        /*0202*/ 	.byte	0x04
	.zero		1


	//   ....[17]....
        /*0204*/ 	.word	0x00000b70
        /*0208*/ 	.word	0x000000ff
        /*020c*/ 	.word	0x000000a0
        /*0210*/ 	.short	0x0100
        /*0212*/ 	.byte	0x04
	.zero		1


	//   ....[18]....
        /*0214*/ 	.word	0x00000b80
        /*0218*/ 	.word	0x000000ff
        /*021c*/ 	.word	0x00000088
        /*0220*/ 	.short	0x0100
        /*0222*/ 	.byte	0x04
	.zero		1


	//   ....[19]....
        /*0224*/ 	.word	0x00000b90
        /*0228*/ 	.word	0x000000ff
        /*022c*/ 	.word	0x000000a8
        /*0230*/ 	.short	0x0100
        /*0232*/ 	.byte	0x04
	.zero		1


	//   ....[20]....
        /*0234*/ 	.word	0x00000ba0
        /*0238*/ 	.word	0x000000ff
        /*023c*/ 	.word	0x00000090
        /*0240*/ 	.short	0x0100
        /*0242*/ 	.byte	0x04
	.zero		1


	//   ....[21]....
        /*0244*/ 	.word	0x00000bb0
        /*0248*/ 	.word	0x000000ff
        /*024c*/ 	.word	0x000000b0
        /*0250*/ 	.short	0x0100
        /*0252*/ 	.byte	0x04
	.zero		1


	//   ....[22]....
        /*0254*/ 	.word	0x00000bc0
        /*0258*/ 	.word	0x000000ff
        /*025c*/ 	.word	0x00000098
        /*0260*/ 	.short	0x0100
        /*0262*/ 	.byte	0x04
	.zero		1


	//   ....[23]....
        /*0264*/ 	.word	0x00000bd0
        /*0268*/ 	.word	0x000000ff
        /*026c*/ 	.word	0x000000b8
        /*0270*/ 	.short	0x0100
        /*0272*/ 	.byte	0x04
	.zero		1


	//   ....[24]....
        /*0274*/ 	.word	0x00000cc0
        /*0278*/ 	.word	0x000000ff
        /*027c*/ 	.word	0x000000c0
        /*0280*/ 	.short	0x0100
        /*0282*/ 	.byte	0x04
	.zero		1


	//   ....[25]....
        /*0284*/ 	.word	0x00000cd0
        /*0288*/ 	.word	0x000000ff
        /*028c*/ 	.word	0x000000d0
        /*0290*/ 	.short	0x0100
        /*0292*/ 	.byte	0x04
	.zero		1


	//   ....[26]....
        /*0294*/ 	.word	0x00000ce0
        /*0298*/ 	.word	0x000000ff
        /*029c*/ 	.word	0x000000c8
        /*02a0*/ 	.short	0x0100
        /*02a2*/ 	.byte	0x04
	.zero		1


	//   ....[27]....
        /*02a4*/ 	.word	0x00000cf0
        /*02a8*/ 	.word	0x000000ff
        /*02ac*/ 	.word	0x000000d8
        /*02b0*/ 	.short	0x0100
        /*02b2*/ 	.byte	0x04
	.zero		1


	//   ....[28]....
        /*02b4*/ 	.word	0x00001830
        /*02b8*/ 	.word	0x00000003
        /*02bc*/ 	.word	0x000000d0
        /*02c0*/ 	.short	0x010a
        /*02c2*/ 	.byte	0xff
	.zero		1


	//   ....[29]....
        /*02c4*/ 	.word	0x00001860
        /*02c8*/ 	.word	0x00000003
        /*02cc*/ 	.word	0x000000c0
        /*02d0*/ 	.short	0x0101
        /*02d2*/ 	.byte	0xff
	.zero		1


	//   ....[30]....
        /*02d4*/ 	.word	0x00001930
        /*02d8*/ 	.word	0x000000ff
        /*02dc*/ 	.word	0x00000018
        /*02e0*/ 	.short	0x010a
        /*02e2*/ 	.byte	0x04
	.zero		1


	//   ....[31]....
        /*02e4*/ 	.word	0x000019b0
        /*02e8*/ 	.word	0x000000ff
        /*02ec*/ 	.word	0x00000018
        /*02f0*/ 	.short	0x010a
        /*02f2*/ 	.byte	0x21
	.zero		1


	//   ....[32]....
        /*02f4*/ 	.word	0x00001b50
        /*02f8*/ 	.word	0x000000ff
        /*02fc*/ 	.word	0x00000018
        /*0300*/ 	.short	0x010a
        /*0302*/ 	.byte	0x08
	.zero		1


	//   ....[33]....
        /*0304*/ 	.word	0x00001c60
        /*0308*/ 	.word	0x000000ff
        /*030c*/ 	.word	0x00000058
        /*0310*/ 	.short	0x0101
        /*0312*/ 	.byte	0x06
	.zero		1


	//   ....[34]....
        /*0314*/ 	.word	0x00001c80
        /*0318*/ 	.word	0x000000ff
        /*031c*/ 	.word	0x00000018
        /*0320*/ 	.short	0x010a
        /*0322*/ 	.byte	0x04
	.zero		1


	//   ....[35]....
        /*0324*/ 	.word	0x00001d00
        /*0328*/ 	.word	0x000000ff
        /*032c*/ 	.word	0x00000018
        /*0330*/ 	.short	0x010a
        /*0332*/ 	.byte	0x11
	.zero		1


	//   ....[36]....
        /*0334*/ 	.word	0x00001ea0
        /*0338*/ 	.word	0x000000ff
        /*033c*/ 	.word	0x00000018
        /*0340*/ 	.short	0x010a
        /*0342*/ 	.byte	0x07
	.zero		1


	//   ....[37]....
        /*0344*/ 	.word	0x00001fe0
        /*0348*/ 	.word	0x00000003
        /*034c*/ 	.word	0x00000060
        /*0350*/ 	.short	0x010a
        /*0352*/ 	.byte	0xff
	.zero		1


	//   ....[38]....
        /*0354*/ 	.word	0x00002130
        /*0358*/ 	.word	0x00000000
        /*035c*/ 	.word	0x00000000
        /*0360*/ 	.short	0x0101
        /*0362*/ 	.byte	0xff
	.zero		1


	//   ....[39]....
        /*0364*/ 	.word	0x000026e0
        /*0368*/ 	.word	0x000000ff
        /*036c*/ 	.word	0x00000000
        /*0370*/ 	.short	0x010a
        /*0372*/ 	.byte	0x04
	.zero		1


	//   ....[40]....
        /*0374*/ 	.word	0x00002770
        /*0378*/ 	.word	0x000000ff
        /*037c*/ 	.word	0x00000000
        /*0380*/ 	.short	0x010a
        /*0382*/ 	.byte	0x05
	.zero		1


	//   ....[41]....
        /*0384*/ 	.word	0x00002810
        /*0388*/ 	.word	0x00000000
        /*038c*/ 	.word	0x00000000
        /*0390*/ 	.short	0x010a
        /*0392*/ 	.byte	0xff
	.zero		1


	//   ....[42]....
        /*0394*/ 	.word	0x00002930
        /*0398*/ 	.word	0x00000002
        /*039c*/ 	.word	0x000000c0
        /*03a0*/ 	.short	0x010a
        /*03a2*/ 	.byte	0xff
	.zero		1


	//   ....[43]....
        /*03a4*/ 	.word	0x00002990
        /*03a8*/ 	.word	0x00000004
        /*03ac*/ 	.word	0x00000000
        /*03b0*/ 	.short	0x0101
        /*03b2*/ 	.byte	0xff
	.zero		1


	//   ....[44]....
        /*03b4*/ 	.word	0x000029b0
        /*03b8*/ 	.word	0x000000ff
        /*03bc*/ 	.word	0x00000070
        /*03c0*/ 	.short	0x010a
        /*03c2*/ 	.byte	0x04
	.zero		1


	//   ....[45]....
        /*03c4*/ 	.word	0x00002ad0
        /*03c8*/ 	.word	0x00000002
        /*03cc*/ 	.word	0x00000060
        /*03d0*/ 	.short	0x010a
        /*03d2*/ 	.byte	0xff
	.zero		1


	//   ....[46]....
        /*03d4*/ 	.word	0x00002be0
        /*03d8*/ 	.word	0x00000002
        /*03dc*/ 	.word	0x00000000
        /*03e0*/ 	.short	0x0101
        /*03e2*/ 	.byte	0xff
	.zero		1


	//   ....[47]....
        /*03e4*/ 	.word	0x00002c70
        /*03e8*/ 	.word	0x000000ff
        /*03ec*/ 	.word	0x00000070
        /*03f0*/ 	.short	0x0106
        /*03f2*/ 	.byte	0x04
	.zero		1


	//   ....[48]....
        /*03f4*/ 	.word	0x00002c90
        /*03f8*/ 	.word	0x000000ff
        /*03fc*/ 	.word	0x00000070
        /*0400*/ 	.short	0x010a
        /*0402*/ 	.byte	0x04
	.zero		1


	//   ....[49]....
        /*0404*/ 	.word	0x00002d20
        /*0408*/ 	.word	0x000000ff
        /*040c*/ 	.word	0x00000070
        /*0410*/ 	.short	0x0106
        /*0412*/ 	.byte	0x07
	.zero		1


	//   ....[50]....
        /*0414*/ 	.word	0x00002d60
        /*0418*/ 	.word	0x00000000
        /*041c*/ 	.word	0x00000070
        /*0420*/ 	.short	0x010a
        /*0422*/ 	.byte	0xff
	.zero		1


	//   ....[51]....
        /*0424*/ 	.word	0x00003270
        /*0428*/ 	.word	0x00000000
        /*042c*/ 	.word	0x00000060
        /*0430*/ 	.short	0x010a
        /*0432*/ 	.byte	0xff
	.zero		1


	//   ....[52]....
        /*0434*/ 	.word	0x00003380
        /*0438*/ 	.word	0x00000003
        /*043c*/ 	.word	0x00000000
        /*0440*/ 	.short	0x0101
        /*0442*/ 	.byte	0xff
	.zero		1


	//   ....[53]....
        /*0444*/ 	.word	0x00003390
        /*0448*/ 	.word	0x000000ff
        /*044c*/ 	.word	0x00000000
        /*0450*/ 	.short	0x010a
        /*0452*/ 	.byte	0x04
	.zero		1


	//   ....[54]....
        /*0454*/ 	.word	0x000033b0
        /*0458*/ 	.word	0x000000ff
        /*045c*/ 	.word	0x000000a0
        /*0460*/ 	.short	0x010a
        /*0462*/ 	.byte	0x16
	.zero		1


	//   ....[55]....
        /*0464*/ 	.word	0x00003480
        /*0468*/ 	.word	0x000000ff
        /*046c*/ 	.word	0x00000000
        /*0470*/ 	.short	0x010a
        /*0472*/ 	.byte	0x05
	.zero		1


	//   ....[56]....
        /*0474*/ 	.word	0x000035c0
        /*0478*/ 	.word	0x000000ff
        /*047c*/ 	.word	0x00000000
        /*0480*/ 	.short	0x010a
        /*0482*/ 	.byte	0x04
	.zero		1


	//   ....[57]....
        /*0484*/ 	.word	0x000037b0
        /*0488*/ 	.word	0x000000ff
        /*048c*/ 	.word	0x00000000
        /*0490*/ 	.short	0x010a
        /*0492*/ 	.byte	0x04
	.zero		1


	//   ....[58]....
        /*0494*/ 	.word	0x00003840
        /*0498*/ 	.word	0x000000ff
        /*049c*/ 	.word	0x00000000
        /*04a0*/ 	.short	0x010a
        /*04a2*/ 	.byte	0x05
	.zero		1


	//   ....[59]....
        /*04a4*/ 	.word	0x000038d0
        /*04a8*/ 	.word	0x000000ff
        /*04ac*/ 	.word	0x00000000
        /*04b0*/ 	.short	0x010a
        /*04b2*/ 	.byte	0x05
	.zero		1


	//   ....[60]....
        /*04b4*/ 	.word	0x00003960
        /*04b8*/ 	.word	0x000000ff
        /*04bc*/ 	.word	0x00000000
        /*04c0*/ 	.short	0x010a
        /*04c2*/ 	.byte	0x04
	.zero		1


	//   ....[61]....
        /*04c4*/ 	.word	0x00003e10
        /*04c8*/ 	.word	0x0000000c
        /*04cc*/ 	.word	0x00000060
        /*04d0*/ 	.short	0x010a
        /*04d2*/ 	.byte	0xff
	.zero		1


	//   ....[62]....
        /*04d4*/ 	.word	0x00003f80
        /*04d8*/ 	.word	0x00000000
        /*04dc*/ 	.word	0x00000000
        /*04e0*/ 	.short	0x0101
        /*04e2*/ 	.byte	0xff
	.zero		1


	//   ....[63]....
        /*04e4*/ 	.word	0x00004410
        /*04e8*/ 	.word	0x000000ff
        /*04ec*/ 	.word	0x00000058
        /*04f0*/ 	.short	0x010a
        /*04f2*/ 	.byte	0x15
	.zero		1


	//   ....[64]....
        /*04f4*/ 	.word	0x00004590
        /*04f8*/ 	.word	0x000000ff
        /*04fc*/ 	.word	0x00000040
        /*0500*/ 	.short	0x010a
        /*0502*/ 	.byte	0x15
	.zero		1


	//   ....[65]....
        /*0504*/ 	.word	0x00004710
        /*0508*/ 	.word	0x000000ff
        /*050c*/ 	.word	0x00000030
        /*0510*/ 	.short	0x010b
        /*0512*/ 	.byte	0x15
	.zero		1


	//   ....[66]....
        /*0514*/ 	.word	0x00004720
        /*0518*/ 	.word	0x000000ff
        /*051c*/ 	.word	0x00000000
        /*0520*/ 	.short	0x0101
        /*0522*/ 	.byte	0x06
	.zero		1


	//   ....[67]....
        /*0524*/ 	.word	0x00004730
        /*0528*/ 	.word	0x000000ff
        /*052c*/ 	.word	0x00000048
        /*0530*/ 	.short	0x010a
        /*0532*/ 	.byte	0x15
	.zero		1


	//   ....[68]....
        /*0534*/ 	.word	0x00004920
        /*0538*/ 	.word	0x000000ff
        /*053c*/ 	.word	0x00000038
        /*0540*/ 	.short	0x010b
        /*0542*/ 	.byte	0x15
	.zero		1


	//   ....[69]....
        /*0544*/ 	.word	0x00004930
        /*0548*/ 	.word	0x000000ff
        /*054c*/ 	.word	0x00000000
        /*0550*/ 	.short	0x0101
        /*0552*/ 	.byte	0x21
	.zero		1


	//   ....[70]....
        /*0554*/ 	.word	0x00004960
        /*0558*/ 	.word	0x000000ff
        /*055c*/ 	.word	0x00000040
        /*0560*/ 	.short	0x010a
        /*0562*/ 	.byte	0x15
	.zero		1


	//   ....[71]....
        /*0564*/ 	.word	0x000049a0
        /*0568*/ 	.word	0x00000000
        /*056c*/ 	.word	0x00000048
        /*0570*/ 	.short	0x010a
        /*0572*/ 	.byte	0xff
	.zero		1


	//   ....[72]....
        /*0574*/ 	.word	0x00004cb0
        /*0578*/ 	.word	0x00000003
        /*057c*/ 	.word	0x00000060
        /*0580*/ 	.short	0x010a
        /*0582*/ 	.byte	0xff
	.zero		1


	//   ....[73]....
        /*0584*/ 	.word	0x00004e30
        /*0588*/ 	.word	0x00000000
        /*058c*/ 	.word	0x00000000
        /*0590*/ 	.short	0x0101
        /*0592*/ 	.byte	0xff
	.zero		1


	//   ....[74]....
        /*0594*/ 	.word	0x00005980
        /*0598*/ 	.word	0x00000003
        /*059c*/ 	.word	0x00000030
        /*05a0*/ 	.short	0x010a
        /*05a2*/ 	.byte	0xff
	.zero		1


	//   ....[75]....
        /*05a4*/ 	.word	0x000059c0
        /*05a8*/ 	.word	0x000000ba
        /*05ac*/ 	.word	0x00000080
        /*05b0*/ 	.short	0x010a
        /*05b2*/ 	.byte	0xff
	.zero		1


	//   ....[76]....
        /*05b4*/ 	.word	0x00005af0
        /*05b8*/ 	.word	0x00000003
        /*05bc*/ 	.word	0x00000030
        /*05c0*/ 	.short	0x010a
        /*05c2*/ 	.byte	0xff
	.zero		1


	//   ....[77]....
        /*05c4*/ 	.word	0x00005c30
        /*05c8*/ 	.word	0x00000000
        /*05cc*/ 	.word	0x00000000
        /*05d0*/ 	.short	0x0101
        /*05d2*/ 	.byte	0xff
	.zero		1


	//   ....[78]....
        /*05d4*/ 	.word	0x00005cb0
        /*05d8*/ 	.word	0x000000ba
        /*05dc*/ 	.word	0x00000080
        /*05e0*/ 	.short	0x010a
        /*05e2*/ 	.byte	0xff
	.zero		1


	//   ....[79]....
        /*05e4*/ 	.word	0x00007060
        /*05e8*/ 	.word	0x000000c1
        /*05ec*/ 	.word	0x00000030
        /*05f0*/ 	.short	0x010a
        /*05f2*/ 	.byte	0xff
	.zero		1


	//   ....[80]....
        /*05f4*/ 	.word	0x00007130
        /*05f8*/ 	.word	0x000000c1
        /*05fc*/ 	.word	0x00000030
        /*0600*/ 	.short	0x010a
        /*0602*/ 	.byte	0xff
	.zero		1


	//   ....[81]....
        /*0604*/ 	.word	0x00007270
        /*0608*/ 	.word	0x00000000
        /*060c*/ 	.word	0x00000000
        /*0610*/ 	.short	0x0101
        /*0612*/ 	.byte	0xff
	.zero		1


	//   ....[82]....
        /*0614*/ 	.word	0x00007770
        /*0618*/ 	.word	0x000000ff
        /*061c*/ 	.word	0x00000000
        /*0620*/ 	.short	0x0101
        /*0622*/ 	.byte	0x04
	.zero		1


	//   ....[83]....
        /*0624*/ 	.word	0x00008720
        /*0628*/ 	.word	0x00000003
        /*062c*/ 	.word	0x000000d0
        /*0630*/ 	.short	0x010a
        /*0632*/ 	.byte	0xff
	.zero		1


	//   ....[84]....
        /*0634*/ 	.word	0x00008780
        /*0638*/ 	.word	0x00000000
        /*063c*/ 	.word	0x00000018
        /*0640*/ 	.short	0x010a
        /*0642*/ 	.byte	0xff
	.zero		1


	//   ....[85]....
        /*0644*/ 	.word	0x000087e0
        /*0648*/ 	.word	0x00000000
        /*064c*/ 	.word	0x00000018
        /*0650*/ 	.short	0x010a
        /*0652*/ 	.byte	0xff
	.zero		1


	//   ....[86]....
        /*0654*/ 	.word	0x00008830
        /*0658*/ 	.word	0x00000003
        /*065c*/ 	.word	0x00000060
        /*0660*/ 	.short	0x010a
        /*0662*/ 	.byte	0xff
	.zero		1


	//   ....[87]....
        /*0664*/ 	.word	0x00008890
        /*0668*/ 	.word	0x00000000
        /*066c*/ 	.word	0x00000000
        /*0670*/ 	.short	0x010a
        /*0672*/ 	.byte	0xff
	.zero		1


	//   ....[88]....
        /*0674*/ 	.word	0x000088f0
        /*0678*/ 	.word	0x00000000
        /*067c*/ 	.word	0x00000000
        /*0680*/ 	.short	0x010a
        /*0682*/ 	.byte	0xff
	.zero		1


	//   ....[89]....
        /*0684*/ 	.word	0x00008940
        /*0688*/ 	.word	0x00000002
        /*068c*/ 	.word	0x000000c0
        /*0690*/ 	.short	0x010a
        /*0692*/ 	.byte	0xff
	.zero		1


	//   ....[90]....
        /*0694*/ 	.word	0x000089a0
        /*0698*/ 	.word	0x00000002
        /*069c*/ 	.word	0x00000070
        /*06a0*/ 	.short	0x010a
        /*06a2*/ 	.byte	0xff
	.zero		1


	//   ....[91]....
        /*06a4*/ 	.word	0x000089f0
        /*06a8*/ 	.word	0x00000002
        /*06ac*/ 	.word	0x00000060
        /*06b0*/ 	.short	0x010a
        /*06b2*/ 	.byte	0xff
	.zero		1


	//   ....[92]....
        /*06b4*/ 	.word	0x00008a50
        /*06b8*/ 	.word	0x00000000
        /*06bc*/ 	.word	0x00000070
        /*06c0*/ 	.short	0x010a
        /*06c2*/ 	.byte	0xff
	.zero		1


	//   ....[93]....
        /*06c4*/ 	.word	0x00008aa0
        /*06c8*/ 	.word	0x00000000
        /*06cc*/ 	.word	0x00000060
        /*06d0*/ 	.short	0x010a
        /*06d2*/ 	.byte	0xff
	.zero		1


	//   ....[94]....
        /*06d4*/ 	.word	0x00008b00
        /*06d8*/ 	.word	0x00000003
        /*06dc*/ 	.word	0x000000a0
        /*06e0*/ 	.short	0x010a
        /*06e2*/ 	.byte	0xff
	.zero		1


	//   ....[95]....
        /*06e4*/ 	.word	0x00008b60
        /*06e8*/ 	.word	0x00000000
        /*06ec*/ 	.word	0x00000000
        /*06f0*/ 	.short	0x010a
        /*06f2*/ 	.byte	0xff
	.zero		1


	//   ....[96]....
        /*06f4*/ 	.word	0x00008bc0
        /*06f8*/ 	.word	0x00000000
        /*06fc*/ 	.word	0x00000000
        /*0700*/ 	.short	0x010a
        /*0702*/ 	.byte	0xff
	.zero		1


	//   ....[97]....
        /*0704*/ 	.word	0x00008c20
        /*0708*/ 	.word	0x00000000
        /*070c*/ 	.word	0x00000000
        /*0710*/ 	.short	0x010a
        /*0712*/ 	.byte	0xff
	.zero		1


	//   ....[98]....
        /*0714*/ 	.word	0x00008c80
        /*0718*/ 	.word	0x00000000
        /*071c*/ 	.word	0x00000000
        /*0720*/ 	.short	0x010a
        /*0722*/ 	.byte	0xff
	.zero		1


	//   ....[99]....
        /*0724*/ 	.word	0x00008ce0
        /*0728*/ 	.word	0x00000000
        /*072c*/ 	.word	0x00000000
        /*0730*/ 	.short	0x010a
        /*0732*/ 	.byte	0xff
	.zero		1


	//   ....[100]....
        /*0734*/ 	.word	0x00008d30
        /*0738*/ 	.word	0x0000000c
        /*073c*/ 	.word	0x00000060
        /*0740*/ 	.short	0x010a
        /*0742*/ 	.byte	0xff
	.zero		1


	//   ....[101]....
        /*0744*/ 	.word	0x00008d90
        /*0748*/ 	.word	0x00000000
        /*074c*/ 	.word	0x00000058
        /*0750*/ 	.short	0x010a
        /*0752*/ 	.byte	0xff
	.zero		1


	//   ....[102]....
        /*0754*/ 	.word	0x00008df0
        /*0758*/ 	.word	0x00000000
        /*075c*/ 	.word	0x00000040
        /*0760*/ 	.short	0x010a
        /*0762*/ 	.byte	0xff
	.zero		1


	//   ....[103]....
        /*0764*/ 	.word	0x00008e50
        /*0768*/ 	.word	0x00000000
        /*076c*/ 	.word	0x00000048
        /*0770*/ 	.short	0x010a
        /*0772*/ 	.byte	0xff
	.zero		1


	//   ....[104]....
        /*0774*/ 	.word	0x00008eb0
        /*0778*/ 	.word	0x00000000
        /*077c*/ 	.word	0x00000040
        /*0780*/ 	.short	0x010a
        /*0782*/ 	.byte	0xff
	.zero		1


	//   ....[105]....
        /*0784*/ 	.word	0x00008f00
        /*0788*/ 	.word	0x00000003
        /*078c*/ 	.word	0x00000060
        /*0790*/ 	.short	0x010a
        /*0792*/ 	.byte	0xff
	.zero		1


	//   ....[106]....
        /*0794*/ 	.word	0x00008f50
        /*0798*/ 	.word	0x00000003
        /*079c*/ 	.word	0x00000030
        /*07a0*/ 	.short	0x010a
        /*07a2*/ 	.byte	0xff
	.zero		1


	//   ....[107]....
        /*07a4*/ 	.word	0x00008fa0
        /*07a8*/ 	.word	0x000000ba
        /*07ac*/ 	.word	0x00000080
        /*07b0*/ 	.short	0x010a
        /*07b2*/ 	.byte	0xff
	.zero		1


	//   ....[108]....
        /*07b4*/ 	.word	0x00008ff0
        /*07b8*/ 	.word	0x000000c1
        /*07bc*/ 	.word	0x00000030
        /*07c0*/ 	.short	0x010a
        /*07c2*/ 	.byte	0xff
	.zero		1


	//----- nvinfo : EIATTR_NUM_MBARRIERS
	.align		4
.L_47:
        /*07c4*/ 	.byte	0x03, 0x38
        /*07c6*/ 	.short	0x001c


	//----- nvinfo : EIATTR_EXIT_INSTR_OFFSETS
	.align		4
        /*07c8*/ 	.byte	0x04, 0x1c
        /*07ca*/ 	.short	(.L_49 - .L_48)


	//   ....[0]....
.L_48:
        /*07cc*/ 	.word	0x00002840


	//   ....[1]....
        /*07d0*/ 	.word	0x00002d30


	//   ....[2]....
        /*07d4*/ 	.word	0x00002d90


	//   ....[3]....
        /*07d8*/ 	.word	0x00003bc0


	//   ....[4]....
        /*07dc*/ 	.word	0x000049d0


	//   ....[5]....
        /*07e0*/ 	.word	0x00004a10


	//   ....[6]....
        /*07e4*/ 	.word	0x00008710


	//----- nvinfo : EIATTR_MAX_THREADS
	.align		4
.L_49:
        /*07e8*/ 	.byte	0x04, 0x05
        /*07ea*/ 	.short	(.L_51 - .L_50)
.L_50:
        /*07ec*/ 	.word	0x00000100
        /*07f0*/ 	.word	0x00000001
        /*07f4*/ 	.word	0x00000001


	//----- nvinfo : EIATTR_CRS_STACK_SIZE
	.align		4
.L_51:
        /*07f8*/ 	.byte	0x04, 0x1e
        /*07fa*/ 	.short	(.L_53 - .L_52)
.L_52:
        /*07fc*/ 	.word	0x00000000


	//----- nvinfo : EIATTR_CBANK_PARAM_SIZE
	.align		4
.L_53:
        /*0800*/ 	.byte	0x03, 0x19
        /*0802*/ 	.short	0x0800


	//----- nvinfo : EIATTR_PARAM_CBANK
	.align		4
        /*0804*/ 	.byte	0x04, 0x0a
        /*0806*/ 	.short	(.L_55 - .L_54)
	.align		4
.L_54:
        /*0808*/ 	.word	index@(.nv.constant0._ZN7cutlass13device_kernelINS_4gemm6kernel13GemmUniversalIN4cute5tupleIJiiiiEEENS1_10collective13CollectiveMmaINS1_35MainloopSm100TmaUmmaWarpSpecializedILi3ELi2ELi4ENS5_IJNS4_1CILi1EEENSA_ILi2EEESB_EEEEENS5_IJNSA_ILi128EEESF_NSA_ILi64EEEEEENS_12float_e5m2_tENS5_IJlSB_lEEESI_SJ_NS4_8TiledMMAINS4_8MMA_AtomIJNS4_10MMA_TraitsINS4_19SM100_MMA_F8F6F4_SSEJSI_SI_fSF_SF_NS4_17integral_constantINS4_4UMMA5MajorELSQ_0EEESR_NSO_INSP_7ScaleInELSS_0EEEST_EEEEEENS4_6LayoutINS5_IJSB_SB_SB_EEENS5_IJNSA_ILi0EEESY_SY_EEEEENS5_IJNS4_10UnderscoreES11_S11_EEEEENS4_23SM90_TMA_LOAD_MULTICASTENS4_14ComposedLayoutINS4_7SwizzleILi2ELi4ELi3EEENS4_18smem_ptr_flag_bitsILi8EEENSW_INS5_IJNSA_ILi8EEESG_EEENS5_IJSG_SB_EEEEEEEvNS4_8identityENS4_13SM90_TMA_LOADES1E_vS1F_EENS_8epilogue10collective18CollectiveEpilogueINS1I_23Sm100TmaWarpSpecializedILi2ELi2ELi64ELb0ELb0EEEJSH_NS5_IJNSW_ISF_SB_EENSW_ISG_SB_EEEEESI_SJ_SI_SJ_NS1I_6fusion15FusionCallbacksIS1M_NS1Q_17LinearCombinationISI_fSI_fLNS_15FloatRoundStyleE2EEESH_S1P_JEEENS4_5SM1004TMEM4LOAD26SM100_TMEM_LOAD_32dp32b64xES1G_S1E_NS4_39AutoVectorizingCopyWithAssumedAlignmentILi128EEENS4_14SM90_TMA_STOREES1E_S21_S21_EEEvvEEEEvNT_6ParamsE)
        /*080c*/ 	.short	0x0380
        /*080e*/ 	.short	0x0800


	//----- nvinfo : EIATTR_SW_WAR
	.align		4
.L_55:
        /*0810*/ 	.byte	0x04, 0x36
        /*0812*/ 	.short	(.L_57 - .L_56)
.L_56:
        /*0814*/ 	.word	0x00000008
.L_57:


//--------------------- .nv.callgraph             --------------------------
	.section	.nv.callgraph,"",@"SHT_CUDA_CALLGRAPH"
	.align	4
	.sectionentsize	8
	.align		4
        /*0000*/ 	.word	0x00000000
	.align		4
        /*0004*/ 	.word	0xffffffff
	.align		4
        /*0008*/ 	.word	index@(_ZN7cutlass13device_kernelINS_4gemm6kernel13GemmUniversalIN4cute5tupleIJiiiiEEENS1_10collective13CollectiveMmaINS1_35MainloopSm100TmaUmmaWarpSpecializedILi3ELi2ELi4ENS5_IJNS4_1CILi1EEENSA_ILi2EEESB_EEEEENS5_IJNSA_ILi128EEESF_NSA_ILi64EEEEEENS_12float_e5m2_tENS5_IJlSB_lEEESI_SJ_NS4_8TiledMMAINS4_8MMA_AtomIJNS4_10MMA_TraitsINS4_19SM100_MMA_F8F6F4_SSEJSI_SI_fSF_SF_NS4_17integral_constantINS4_4UMMA5MajorELSQ_0EEESR_NSO_INSP_7ScaleInELSS_0EEEST_EEEEEENS4_6LayoutINS5_IJSB_SB_SB_EEENS5_IJNSA_ILi0EEESY_SY_EEEEENS5_IJNS4_10UnderscoreES11_S11_EEEEENS4_23SM90_TMA_LOAD_MULTICASTENS4_14ComposedLayoutINS4_7SwizzleILi2ELi4ELi3EEENS4_18smem_ptr_flag_bitsILi8EEENSW_INS5_IJNSA_ILi8EEESG_EEENS5_IJSG_SB_EEEEEEEvNS4_8identityENS4_13SM90_TMA_LOADES1E_vS1F_EENS_8epilogue10collective18CollectiveEpilogueINS1I_23Sm100TmaWarpSpecializedILi2ELi2ELi64ELb0ELb0EEEJSH_NS5_IJNSW_ISF_SB_EENSW_ISG_SB_EEEEESI_SJ_SI_SJ_NS1I_6fusion15FusionCallbacksIS1M_NS1Q_17LinearCombinationISI_fSI_fLNS_15FloatRoundStyleE2EEESH_S1P_JEEENS4_5SM1004TMEM4LOAD26SM100_TMEM_LOAD_32dp32b64xES1G_S1E_NS4_39AutoVectorizingCopyWithAssumedAlignmentILi128EEENS4_14SM90_TMA_STOREES1E_S21_S21_EEEvvEEEEvNT_6ParamsE)
	.align		4
        /*000c*/ 	.word	index@(__assertfail)
	.align		4
        /*0010*/ 	.word	0x00000000
	.align		4
        /*0014*/ 	.word	0xfffffffe
	.align		4
        /*0018*/ 	.word	0x00000000
	.align		4
        /*001c*/ 	.word	0xfffffffd
	.align		4
        /*0020*/ 	.word	0x00000000
	.align		4
        /*0024*/ 	.word	0xfffffffc


//--------------------- .nv.constant4             --------------------------
	.section	.nv.constant4,"a",@progbits
	.align	8
	.align		8
.nv.constant4:
        /*0000*/ 	.dword	__assertfail
	.align		8
        /*0008*/ 	.dword	__unnamed_1
	.align		8
        /*0010*/ 	.dword	__unnamed_2
	.align		8
        /*0018*/ 	.dword	_ZN39_INTERNAL_1b7a6831_4_k_cu_c48ca1f4_91364cuda3std3__45__cpo5beginE
	.align		8
        /*0020*/ 	.dword	_ZN39_INTERNAL_1b7a6831_4_k_cu_c48ca1f4_91364cuda3std3__45__cpo3endE
	.align		8
        /*0028*/ 	.dword	_ZN39_INTERNAL_1b7a6831_4_k_cu_c48ca1f4_91364cuda3std3__45__cpo6cbeginE
	.align		8
        /*0030*/ 	.dword	_ZN39_INTERNAL_1b7a6831_4_k_cu_c48ca1f4_91364cuda3std3__45__cpo4cendE
	.align		8
        /*0038*/ 	.dword	_ZN39_INTERNAL_1b7a6831_4_k_cu_c48ca1f4_91364cuda3std3__441_GLOBAL__N__1b7a6831_4_k_cu_c48ca1f4_91366ignoreE
	.align		8
        /*0040*/ 	.dword	_ZN39_INTERNAL_1b7a6831_4_k_cu_c48ca1f4_91364cuda3std3__419piecewise_constructE
	.align		8
        /*0048*/ 	.dword	_ZN39_INTERNAL_1b7a6831_4_k_cu_c48ca1f4_91364cuda3std3__48in_placeE
	.align		8
        /*0050*/ 	.dword	_ZN39_INTERNAL_1b7a6831_4_k_cu_c48ca1f4_91364cuda3std6ranges3__45__cpo4swapE
	.align		8
        /*0058*/ 	.dword	_ZN39_INTERNAL_1b7a6831_4_k_cu_c48ca1f4_91364cuda3std6ranges3__45__cpo9iter_moveE
	.align		8
        /*0060*/ 	.dword	_ZN39_INTERNAL_1b7a6831_4_k_cu_c48ca1f4_91364cute7productE
	.align		8
        /*0068*/ 	.dword	_ZN39_INTERNAL_1b7a6831_4_k_cu_c48ca1f4_91364cute1_E
	.align		8
        /*0070*/ 	.dword	$str$25
	.align		8
        /*0078*/ 	.dword	$str$26
	.align		8
        /*0080*/ 	.dword	$str$27
	.align		8
        /*0088*/ 	.dword	$str$28


//--------------------- .text._ZN7cutlass13device_kernelINS_4gemm6kernel13GemmUniversalIN4cute5tupleIJiiiiEEENS1_10collective13CollectiveMmaINS1_35MainloopSm100TmaUmmaWarpSpecializedILi3ELi2ELi4ENS5_IJNS4_1CILi1EEENSA_ILi2EEESB_EEEEENS5_IJNSA_ILi128EEESF_NSA_ILi64EEEEEENS_12float_e5m2_tENS5_IJlSB_lEEESI_SJ_NS4_8TiledMMAINS4_8MMA_AtomIJNS4_10MMA_TraitsINS4_19SM100_MMA_F8F6F4_SSEJSI_SI_fSF_SF_NS4_17integral_constantINS4_4UMMA5MajorELSQ_0EEESR_NSO_INSP_7ScaleInELSS_0EEEST_EEEEEENS4_6LayoutINS5_IJSB_SB_SB_EEENS5_IJNSA_ILi0EEESY_SY_EEEEENS5_IJNS4_10UnderscoreES11_S11_EEEEENS4_23SM90_TMA_LOAD_MULTICASTENS4_14ComposedLayoutINS4_7SwizzleILi2ELi4ELi3EEENS4_18smem_ptr_flag_bitsILi8EEENSW_INS5_IJNSA_ILi8EEESG_EEENS5_IJSG_SB_EEEEEEEvNS4_8identityENS4_13SM90_TMA_LOADES1E_vS1F_EENS_8epilogue10collective18CollectiveEpilogueINS1I_23Sm100TmaWarpSpecializedILi2ELi2ELi64ELb0ELb0EEEJSH_NS5_IJNSW_ISF_SB_EENSW_ISG_SB_EEEEESI_SJ_SI_SJ_NS1I_6fusion15FusionCallbacksIS1M_NS1Q_17LinearCombinationISI_fSI_fLNS_15FloatRoundStyleE2EEESH_S1P_JEEENS4_5SM1004TMEM4LOAD26SM100_TMEM_LOAD_32dp32b64xES1G_S1E_NS4_39AutoVectorizingCopyWithAssumedAlignmentILi128EEENS4_14SM90_TMA_STOREES1E_S21_S21_EEEvvEEEEvNT_6ParamsE --------------------------
	.section	.text._ZN7cutlass13device_kernelINS_4gemm6kernel13GemmUniversalIN4cute5tupleIJiiiiEEENS1_10collective13CollectiveMmaINS1_35MainloopSm100TmaUmmaWarpSpecializedILi3ELi2ELi4ENS5_IJNS4_1CILi1EEENSA_ILi2EEESB_EEEEENS5_IJNSA_ILi128EEESF_NSA_ILi64EEEEEENS_12float_e5m2_tENS5_IJlSB_lEEESI_SJ_NS4_8TiledMMAINS4_8MMA_AtomIJNS4_10MMA_TraitsINS4_19SM100_MMA_F8F6F4_SSEJSI_SI_fSF_SF_NS4_17integral_constantINS4_4UMMA5MajorELSQ_0EEESR_NSO_INSP_7ScaleInELSS_0EEEST_EEEEEENS4_6LayoutINS5_IJSB_SB_SB_EEENS5_IJNSA_ILi0EEESY_SY_EEEEENS5_IJNS4_10UnderscoreES11_S11_EEEEENS4_23SM90_TMA_LOAD_MULTICASTENS4_14ComposedLayoutINS4_7SwizzleILi2ELi4ELi3EEENS4_18smem_ptr_flag_bitsILi8EEENSW_INS5_IJNSA_ILi8EEESG_EEENS5_IJSG_SB_EEEEEEEvNS4_8identityENS4_13SM90_TMA_LOADES1E_vS1F_EENS_8epilogue10collective18CollectiveEpilogueINS1I_23Sm100TmaWarpSpecializedILi2ELi2ELi64ELb0ELb0EEEJSH_NS5_IJNSW_ISF_SB_EENSW_ISG_SB_EEEEESI_SJ_SI_SJ_NS1I_6fusion15FusionCallbacksIS1M_NS1Q_17LinearCombinationISI_fSI_fLNS_15FloatRoundStyleE2EEESH_S1P_JEEENS4_5SM1004TMEM4LOAD26SM100_TMEM_LOAD_32dp32b64xES1G_S1E_NS4_39AutoVectorizingCopyWithAssumedAlignmentILi128EEENS4_14SM90_TMA_STOREES1E_S21_S21_EEEvvEEEEvNT_6ParamsE,"ax",@progbits
	.align	128
.text._ZN7cutlass13device_kernelINS_4gemm6kernel13GemmUniversalIN4cute5tupleIJiiiiEEENS1_10collective13CollectiveMmaINS1_35MainloopSm100TmaUmmaWarpSpecializedILi3ELi2ELi4ENS5_IJNS4_1CILi1EEENSA_ILi2EEESB_EEEEENS5_IJNSA_ILi128EEESF_NSA_ILi64EEEEEENS_12float_e5m2_tENS5_IJlSB_lEEESI_SJ_NS4_8TiledMMAINS4_8MMA_AtomIJNS4_10MMA_TraitsINS4_19SM100_MMA_F8F6F4_SSEJSI_SI_fSF_SF_NS4_17integral_constantINS4_4UMMA5MajorELSQ_0EEESR_NSO_INSP_7ScaleInELSS_0EEEST_EEEEEENS4_6LayoutINS5_IJSB_SB_SB_EEENS5_IJNSA_ILi0EEESY_SY_EEEEENS5_IJNS4_10UnderscoreES11_S11_EEEEENS4_23SM90_TMA_LOAD_MULTICASTENS4_14ComposedLayoutINS4_7SwizzleILi2ELi4ELi3EEENS4_18smem_ptr_flag_bitsILi8EEENSW_INS5_IJNSA_ILi8EEESG_EEENS5_IJSG_SB_EEEEEEEvNS4_8identityENS4_13SM90_TMA_LOADES1E_vS1F_EENS_8epilogue10collective18CollectiveEpilogueINS1I_23Sm100TmaWarpSpecializedILi2ELi2ELi64ELb0ELb0EEEJSH_NS5_IJNSW_ISF_SB_EENSW_ISG_SB_EEEEESI_SJ_SI_SJ_NS1I_6fusion15FusionCallbacksIS1M_NS1Q_17LinearCombinationISI_fSI_fLNS_15FloatRoundStyleE2EEESH_S1P_JEEENS4_5SM1004TMEM4LOAD26SM100_TMEM_LOAD_32dp32b64xES1G_S1E_NS4_39AutoVectorizingCopyWithAssumedAlignmentILi128EEENS4_14SM90_TMA_STOREES1E_S21_S21_EEEvvEEEEvNT_6ParamsE:
        .type           _ZN7cutlass13device_kernelINS_4gemm6kernel13GemmUniversalIN4cute5tupleIJiiiiEEENS1_10collective13CollectiveMmaINS1_35MainloopSm100TmaUmmaWarpSpecializedILi3ELi2ELi4ENS5_IJNS4_1CILi1EEENSA_ILi2EEESB_EEEEENS5_IJNSA_ILi128EEESF_NSA_ILi64EEEEEENS_12float_e5m2_tENS5_IJlSB_lEEESI_SJ_NS4_8TiledMMAINS4_8MMA_AtomIJNS4_10MMA_TraitsINS4_19SM100_MMA_F8F6F4_SSEJSI_SI_fSF_SF_NS4_17integral_constantINS4_4UMMA5MajorELSQ_0EEESR_NSO_INSP_7ScaleInELSS_0EEEST_EEEEEENS4_6LayoutINS5_IJSB_SB_SB_EEENS5_IJNSA_ILi0EEESY_SY_EEEEENS5_IJNS4_10UnderscoreES11_S11_EEEEENS4_23SM90_TMA_LOAD_MULTICASTENS4_14ComposedLayoutINS4_7SwizzleILi2ELi4ELi3EEENS4_18smem_ptr_flag_bitsILi8EEENSW_INS5_IJNSA_ILi8EEESG_EEENS5_IJSG_SB_EEEEEEEvNS4_8identityENS4_13SM90_TMA_LOADES1E_vS1F_EENS_8epilogue10collective18CollectiveEpilogueINS1I_23Sm100TmaWarpSpecializedILi2ELi2ELi64ELb0ELb0EEEJSH_NS5_IJNSW_ISF_SB_EENSW_ISG_SB_EEEEESI_SJ_SI_SJ_NS1I_6fusion15FusionCallbacksIS1M_NS1Q_17LinearCombinationISI_fSI_fLNS_15FloatRoundStyleE2EEESH_S1P_JEEENS4_5SM1004TMEM4LOAD26SM100_TMEM_LOAD_32dp32b64xES1G_S1E_NS4_39AutoVectorizingCopyWithAssumedAlignmentILi128EEENS4_14SM90_TMA_STOREES1E_S21_S21_EEEvvEEEEvNT_6ParamsE,@function
        .size           _ZN7cutlass13device_kernelINS_4gemm6kernel13GemmUniversalIN4cute5tupleIJiiiiEEENS1_10collective13CollectiveMmaINS1_35MainloopSm100TmaUmmaWarpSpecializedILi3ELi2ELi4ENS5_IJNS4_1CILi1EEENSA_ILi2EEESB_EEEEENS5_IJNSA_ILi128EEESF_NSA_ILi64EEEEEENS_12float_e5m2_tENS5_IJlSB_lEEESI_SJ_NS4_8TiledMMAINS4_8MMA_AtomIJNS4_10MMA_TraitsINS4_19SM100_MMA_F8F6F4_SSEJSI_SI_fSF_SF_NS4_17integral_constantINS4_4UMMA5MajorELSQ_0EEESR_NSO_INSP_7ScaleInELSS_0EEEST_EEEEEENS4_6LayoutINS5_IJSB_SB_SB_EEENS5_IJNSA_ILi0EEESY_SY_EEEEENS5_IJNS4_10UnderscoreES11_S11_EEEEENS4_23SM90_TMA_LOAD_MULTICASTENS4_14ComposedLayoutINS4_7SwizzleILi2ELi4ELi3EEENS4_18smem_ptr_flag_bitsILi8EEENSW_INS5_IJNSA_ILi8EEESG_EEENS5_IJSG_SB_EEEEEEEvNS4_8identityENS4_13SM90_TMA_LOADES1E_vS1F_EENS_8epilogue10collective18CollectiveEpilogueINS1I_23Sm100TmaWarpSpecializedILi2ELi2ELi64ELb0ELb0EEEJSH_NS5_IJNSW_ISF_SB_EENSW_ISG_SB_EEEEESI_SJ_SI_SJ_NS1I_6fusion15FusionCallbacksIS1M_NS1Q_17LinearCombinationISI_fSI_fLNS_15FloatRoundStyleE2EEESH_S1P_JEEENS4_5SM1004TMEM4LOAD26SM100_TMEM_LOAD_32dp32b64xES1G_S1E_NS4_39AutoVectorizingCopyWithAssumedAlignmentILi128EEENS4_14SM90_TMA_STOREES1E_S21_S21_EEEvvEEEEvNT_6ParamsE,(.L_x_147 - _ZN7cutlass13device_kernelINS_4gemm6kernel13GemmUniversalIN4cute5tupleIJiiiiEEENS1_10collective13CollectiveMmaINS1_35MainloopSm100TmaUmmaWarpSpecializedILi3ELi2ELi4ENS5_IJNS4_1CILi1EEENSA_ILi2EEESB_EEEEENS5_IJNSA_ILi128EEESF_NSA_ILi64EEEEEENS_12float_e5m2_tENS5_IJlSB_lEEESI_SJ_NS4_8TiledMMAINS4_8MMA_AtomIJNS4_10MMA_TraitsINS4_19SM100_MMA_F8F6F4_SSEJSI_SI_fSF_SF_NS4_17integral_constantINS4_4UMMA5MajorELSQ_0EEESR_NSO_INSP_7ScaleInELSS_0EEEST_EEEEEENS4_6LayoutINS5_IJSB_SB_SB_EEENS5_IJNSA_ILi0EEESY_SY_EEEEENS5_IJNS4_10UnderscoreES11_S11_EEEEENS4_23SM90_TMA_LOAD_MULTICASTENS4_14ComposedLayoutINS4_7SwizzleILi2ELi4ELi3EEENS4_18smem_ptr_flag_bitsILi8EEENSW_INS5_IJNSA_ILi8EEESG_EEENS5_IJSG_SB_EEEEEEEvNS4_8identityENS4_13SM90_TMA_LOADES1E_vS1F_EENS_8epilogue10collective18CollectiveEpilogueINS1I_23Sm100TmaWarpSpecializedILi2ELi2ELi64ELb0ELb0EEEJSH_NS5_IJNSW_ISF_SB_EENSW_ISG_SB_EEEEESI_SJ_SI_SJ_NS1I_6fusion15FusionCallbacksIS1M_NS1Q_17LinearCombinationISI_fSI_fLNS_15FloatRoundStyleE2EEESH_S1P_JEEENS4_5SM1004TMEM4LOAD26SM100_TMEM_LOAD_32dp32b64xES1G_S1E_NS4_39AutoVectorizingCopyWithAssumedAlignmentILi128EEENS4_14SM90_TMA_STOREES1E_S21_S21_EEEvvEEEEvNT_6ParamsE)
        .other          _ZN7cutlass13device_kernelINS_4gemm6kernel13GemmUniversalIN4cute5tupleIJiiiiEEENS1_10collective13CollectiveMmaINS1_35MainloopSm100TmaUmmaWarpSpecializedILi3ELi2ELi4ENS5_IJNS4_1CILi1EEENSA_ILi2EEESB_EEEEENS5_IJNSA_ILi128EEESF_NSA_ILi64EEEEEENS_12float_e5m2_tENS5_IJlSB_lEEESI_SJ_NS4_8TiledMMAINS4_8MMA_AtomIJNS4_10MMA_TraitsINS4_19SM100_MMA_F8F6F4_SSEJSI_SI_fSF_SF_NS4_17integral_constantINS4_4UMMA5MajorELSQ_0EEESR_NSO_INSP_7ScaleInELSS_0EEEST_EEEEEENS4_6LayoutINS5_IJSB_SB_SB_EEENS5_IJNSA_ILi0EEESY_SY_EEEEENS5_IJNS4_10UnderscoreES11_S11_EEEEENS4_23SM90_TMA_LOAD_MULTICASTENS4_14ComposedLayoutINS4_7SwizzleILi2ELi4ELi3EEENS4_18smem_ptr_flag_bitsILi8EEENSW_INS5_IJNSA_ILi8EEESG_EEENS5_IJSG_SB_EEEEEEEvNS4_8identityENS4_13SM90_TMA_LOADES1E_vS1F_EENS_8epilogue10collective18CollectiveEpilogueINS1I_23Sm100TmaWarpSpecializedILi2ELi2ELi64ELb0ELb0EEEJSH_NS5_IJNSW_ISF_SB_EENSW_ISG_SB_EEEEESI_SJ_SI_SJ_NS1I_6fusion15FusionCallbacksIS1M_NS1Q_17LinearCombinationISI_fSI_fLNS_15FloatRoundStyleE2EEESH_S1P_JEEENS4_5SM1004TMEM4LOAD26SM100_TMEM_LOAD_32dp32b64xES1G_S1E_NS4_39AutoVectorizingCopyWithAssumedAlignmentILi128EEENS4_14SM90_TMA_STOREES1E_S21_S21_EEEvvEEEEvNT_6ParamsE,@"STO_CUDA_ENTRY STV_DEFAULT"
_ZN7cutlass13device_kernelINS_4gemm6kernel13GemmUniversalIN4cute5tupleIJiiiiEEENS1_10collective13CollectiveMmaINS1_35MainloopSm100TmaUmmaWarpSpecializedILi3ELi2ELi4ENS5_IJNS4_1CILi1EEENSA_ILi2EEESB_EEEEENS5_IJNSA_ILi128EEESF_NSA_ILi64EEEEEENS_12float_e5m2_tENS5_IJlSB_lEEESI_SJ_NS4_8TiledMMAINS4_8MMA_AtomIJNS4_10MMA_TraitsINS4_19SM100_MMA_F8F6F4_SSEJSI_SI_fSF_SF_NS4_17integral_constantINS4_4UMMA5MajorELSQ_0EEESR_NSO_INSP_7ScaleInELSS_0EEEST_EEEEEENS4_6LayoutINS5_IJSB_SB_SB_EEENS5_IJNSA_ILi0EEESY_SY_EEEEENS5_IJNS4_10UnderscoreES11_S11_EEEEENS4_23SM90_TMA_LOAD_MULTICASTENS4_14ComposedLayoutINS4_7SwizzleILi2ELi4ELi3EEENS4_18smem_ptr_flag_bitsILi8EEENSW_INS5_IJNSA_ILi8EEESG_EEENS5_IJSG_SB_EEEEEEEvNS4_8identityENS4_13SM90_TMA_LOADES1E_vS1F_EENS_8epilogue10collective18CollectiveEpilogueINS1I_23Sm100TmaWarpSpecializedILi2ELi2ELi64ELb0ELb0EEEJSH_NS5_IJNSW_ISF_SB_EENSW_ISG_SB_EEEEESI_SJ_SI_SJ_NS1I_6fusion15FusionCallbacksIS1M_NS1Q_17LinearCombinationISI_fSI_fLNS_15FloatRoundStyleE2EEESH_S1P_JEEENS4_5SM1004TMEM4LOAD26SM100_TMEM_LOAD_32dp32b64xES1G_S1E_NS4_39AutoVectorizingCopyWithAssumedAlignmentILi128EEENS4_14SM90_TMA_STOREES1E_S21_S21_EEEvvEEEEvNT_6ParamsE:
[----:B------:R-:W1:Y:S01]  /*0000*/  LDC R1, c[0x0][0x37c] ;  /* 0x0000df00ff017b82 */ /* 0x000e620000000800 */
[----:B------:R-:W2:Y:S01]  /*0010*/  S2R R170, SR_TID.X ;  /* 0x0000000000aa7919 */ /* 0x000ea20000002100 */
[----:B------:R-:W3:Y:S01]  /*0020*/  LDCU.64 UR8, c[0x0][0x890] ;  /* 0x00011200ff0877ac */ /* 0x000ee20008000a00 */
[----:B------:R-:W-:Y:S02]  /*0030*/  PRMT R158, RZ, 0x7610, R158 ;  /* 0x00007610ff9e7816 */ /* 0x000fe4000000009e */
[----:B------:R-:W-:Y:S01]  /*0040*/  ELECT P3, URZ, PT ;  /* 0x0000000000ff782f */ /* 0x000fe20003860000 */
[----:B---3--:R-:W-:-:S04]  /*0050*/  UISETP.NE.U32.AND UP0, UPT, UR8, URZ, UPT ;  /* 0x000000ff0800728c */ /* 0x008fc8000bf05070 */
[----:B------:R-:W-:Y:S01]  /*0060*/  UISETP.NE.AND.EX UP0, UPT, UR9, URZ, UPT, UP0 ;  /* 0x000000ff0900728c */ /* 0x000fe2000bf05300 */
[----:B--2---:R-:W-:-:S05]  /*0070*/  SHF.R.U32.HI R159, RZ, 0x5, R170 ;  /* 0x00000005ff9f7819 */ /* 0x004fca00000116aa */
[----:B------:R-:W2:Y:S02]  /*0080*/  SHFL.IDX PT, R0, R159, RZ, 0x1f ;  /* 0x00001fff9f007589 */ /* 0x000ea400000e0000 */
[----:B--2---:R-:W-:Y:S01]  /*0090*/  R2UR UR17, R0 ;  /* 0x00000000001172ca */ /* 0x004fe200000e0000 */
[----:B-1----:R-:W-:-:S14]  /*00a0*/  BRA.U UP0, `(.L_x_0) ;  /* 0x0000000100307547 */ /* 0x002fdc000b800000 */
[----:B------:R-:W1:Y:S02]  /*00b0*/  LDCU.64 UR4, c[0x0][0x888] ;  /* 0x00011100ff0477ac */ /* 0x000e640008000a00 */
[----:B-1----:R-:W-:-:S04]  /*00c0*/  UISETP.NE.U32.AND UP0, UPT, UR4, URZ, UPT ;  /* 0x000000ff0400728c */ /* 0x002fc8000bf05070 */
[----:B------:R-:W-:-:S09]  /*00d0*/  UISETP.NE.AND.EX UP0, UPT, UR5, URZ, UPT, UP0 ;  /* 0x000000ff0500728c */ /* 0x000fd2000bf05300 */
[----:B------:R-:W-:Y:S05]  /*00e0*/  BRA.U !UP0, `(.L_x_1) ;  /* 0x0000000108147547 */ /* 0x000fea000b800000 */
[----:B------:R-:W1:Y:S01]  /*00f0*/  LDC.64 R2, c[0x0][0x888] ;  /* 0x00022200ff027b82 */ /* 0x000e620000000a00 */
[----:B------:R-:W1:Y:S02]  /*0100*/  LDCU.64 UR4, c[0x0][0x358] ;  /* 0x00006b00ff0477ac */ /* 0x000e640008000a00 */
[----:B-1----:R1:W5:Y:S01]  /*0110*/  LDG.E R73, desc[UR4][R2.64] ;  /* 0x0000000402497981 */ /* 0x002362000c1e1900 */
[----:B------:R-:W-:Y:S01]  /*0120*/  HFMA2 R158, -RZ, RZ, 0, 5.9604644775390625e-08 ;  /* 0x00000001ff9e7431 */ /* 0x000fe200000001ff */
[----:B------:R-:W-:Y:S05]  /*0130*/  BRA `(.L_x_0) ;  /* 0x00000000000c7947 */ /* 0x000fea0003800000 */
.L_x_1:
[----:B------:R-:W1:Y:S01]  /*0140*/  LDCU UR4, c[0x0][0x880] ;  /* 0x00011000ff0477ac */ /* 0x000e620008000800 */
[----:B------:R-:W-:Y:S01]  /*0150*/  HFMA2 R158, -RZ, RZ, 0, 5.9604644775390625e-08 ;  /* 0x00000001ff9e7431 */ /* 0x000fe200000001ff */
[----:B-1----:R-:W-:-:S07]  /*0160*/  MOV R73, UR4 ;  /* 0x0000000400497c02 */ /* 0x002fce0008000f00 */
.L_x_0:
[----:B------:R-:W2:Y:S02]  /*0170*/  LDCU.64 UR4, c[0x0][0x8b0] ;  /* 0x00011600ff0477ac */ /* 0x000ea40008000a00 */
[----:B--2---:R-:W-:-:S04]  /*0180*/  UISETP.NE.U32.AND UP0, UPT, UR4, URZ, UPT ;  /* 0x000000ff0400728c */ /* 0x004fc8000bf05070 */
[----:B------:R-:W-:-:S09]  /*0190*/  UISETP.NE.AND.EX UP0, UPT, UR5, URZ, UPT, UP0 ;  /* 0x000000ff0500728c */ /* 0x000fd2000bf05300 */
[----:B------:R-:W-:Y:S05]  /*01a0*/  BRA.U UP0, `(.L_x_2) ;  /* 0x0000000100287547 */ /* 0x000fea000b800000 */
[----:B------:R-:W2:Y:S02]  /*01b0*/  LDCU.64 UR4, c[0x0][0x8a8] ;  /* 0x00011500ff0477ac */ /* 0x000ea40008000a00 */
[----:B--2---:R-:W-:-:S04]  /*01c0*/  UISETP.NE.U32.AND UP0, UPT, UR4, URZ, UPT ;  /* 0x000000ff0400728c */ /* 0x004fc8000bf05070 */
[----:B------:R-:W-:-:S09]  /*01d0*/  UISETP.NE.AND.EX UP0, UPT, UR5, URZ, UPT, UP0 ;  /* 0x000000ff0500728c */ /* 0x000fd2000bf05300 */
[----:B------:R-:W-:Y:S05]  /*01e0*/  BRA.U !UP0, `(.L_x_3) ;  /* 0x0000000108107547 */ /* 0x000fea000b800000 */
[----:B------:R-:W2:Y:S01]  /*01f0*/  LDC.64 R70, c[0x0][0x8a8] ;  /* 0x00022a00ff467b82 */ /* 0x000ea20000000a00 */
[----:B------:R-:W2:Y:S02]  /*0200*/  LDCU.64 UR4, c[0x0][0x358] ;  /* 0x00006b00ff0477ac */ /* 0x000ea40008000a00 */
[----:B--2---:R2:W5:Y:S01]  /*0210*/  LDG.E R70, desc[UR4][R70.64] ;  /* 0x0000000446467981 */ /* 0x004562000c1e1900 */
[----:B------:R-:W-:Y:S05]  /*0220*/  BRA `(.L_x_2) ;  /* 0x0000000000087947 */ /* 0x000fea0003800000 */
.L_x_3:
[----:B------:R-:W2:Y:S02]  /*0230*/  LDCU UR4, c[0x0][0x8a0] ;  /* 0x00011400ff0477ac */ /* 0x000ea40008000800 */
[----:B--2---:R-:W-:Y:S02]  /*0240*/  MOV R70, UR4 ;  /* 0x0000000400467c02 */ /* 0x004fe40008000f00 */
.L_x_2:
[----:B------:R-:W-:Y:S01]  /*0250*/  IMAD.U32 R0, RZ, RZ, UR17 ;  /* 0x00000011ff007e24 */ /* 0x000fe2000f8e00ff */
[----:B------:R-:W-:Y:S04]  /*0260*/  BSSY.RECONVERGENT B0, `(.L_x_4) ;  /* 0x000000c000007945 */ /* 0x000fe80003800200 */
[C---:B------:R-:W-:Y:S02]  /*0270*/  ISETP.NE.OR P1, PT, R0.reuse, 0x1, !P3 ;  /* 0x000000010000780c */ /* 0x040fe40005f25670 */
[----:B------:R-:W-:-:S11]  /*0280*/  ISETP.NE.OR P0, PT, R0, 0x3, !P3 ;  /* 0x000000030000780c */ /* 0x000fd60005f05670 */
[----:B------:R-:W-:Y:S05]  /*0290*/  @P1 BRA `(.L_x_5) ;  /* 0x0000000000201947 */ /* 0x000fea0003800000 */
[----:B------:R-:W3:Y:S02]  /*02a0*/  LDCU.64 UR4, c[0x0][0x348] ;  /* 0x00006900ff0477ac */ /* 0x000ee40008000a00 */
[----:B---3--:R-:W-:Y:S02]  /*02b0*/  UIADD3 UR6, UP1, UPT, UR4, 0x80, URZ ;  /* 0x0000008004067890 */ /* 0x008fe4000ff3e0ff */
[----:B------:R-:W-:Y:S02]  /*02c0*/  UIADD3 UR4, UP0, UPT, UR4, 0x180, URZ ;  /* 0x0000018004047890 */ /* 0x000fe4000ff1e0ff */
[----:B------:R-:W-:Y:S02]  /*02d0*/  UIADD3.X UR7, UPT, UPT, URZ, UR5, URZ, UP1, !UPT ;  /* 0x00000005ff077290 */ /* 0x000fe40008ffe4ff */
[----:B------:R-:W-:-:S07]  /*02e0*/  UIADD3.X UR5, UPT, UPT, URZ, UR5, URZ, UP0, !UPT ;  /* 0x00000005ff057290 */ /* 0x000fce00087fe4ff */
[----:B------:R3:W-:Y:S02]  /*02f0*/  UTMACCTL.PF [UR6] ;  /* 0x00000000060079b9 */ /* 0x0007e40008040000 */
[----:B------:R3:W-:Y:S02]  /*0300*/  UTMACCTL.PF [UR4] ;  /* 0x00000000040079b9 */ /* 0x0007e40008040000 */
[----:B---3--:R-:W-:Y:S01]  /*0310*/  NOP ;  /* 0x0000000000007918 */ /* 0x008fe20000000000 */
.L_x_5:
[----:B------:R-:W-:Y:S05]  /*0320*/  BSYNC.RECONVERGENT B0 ;  /* 0x0000000000007941 */ /* 0x000fea0003800200 */
.L_x_4:
[----:B------:R-:W-:Y:S04]  /*0330*/  BSSY.RECONVERGENT B0, `(.L_x_6) ;  /* 0x000000a000007945 */ /* 0x000fe80003800200 */
        /* <DEDUP_REMOVED lines=9> */
.L_x_7:
[----:B------:R-:W-:Y:S05]  /*03d0*/  BSYNC.RECONVERGENT B0 ;  /* 0x0000000000007941 */ /* 0x000fea0003800200 */
.L_x_6:
[----:B------:R-:W3:Y:S01]  /*03e0*/  LDCU.64 UR4, c[0x0][0x888] ;  /* 0x00011100ff0477ac */ /* 0x000ee20008000a00 */
[----:B------:R-:W-:Y:S02]  /*03f0*/  UISETP.EQ.U32.AND UP1, UPT, UR8, URZ, UPT ;  /* 0x000000ff0800728c */ /* 0x000fe4000bf22070 */
[----:B------:R-:W-:Y:S02]  /*0400*/  UPLOP3.LUT UP3, UPT, UPT, UPT, UPT, 0x80, 0x8 ;  /* 0x000000000008789c */ /* 0x000fe40003f6f070 */
[----:B---3--:R-:W-:-:S04]  /*0410*/  UISETP.NE.U32.AND UP0, UPT, UR4, URZ, UPT ;  /* 0x000000ff0400728c */ /* 0x008fc8000bf05070 */
[----:B------:R-:W-:-:S04]  /*0420*/  UISETP.NE.AND.EX UP0, UPT, UR5, URZ, UPT, UP0 ;  /* 0x000000ff0500728c */ /* 0x000fc8000bf05300 */
[----:B------:R-:W-:-:S04]  /*0430*/  UISETP.EQ.OR.EX UP2, UPT, UR9, URZ, !UP0, UP1 ;  /* 0x000000ff0900728c */ /* 0x000fc8000c742710 */
[----:B------:R-:W-:-:S06]  /*0440*/  UP2UR UR4, UPR, URZ, 0x4 ;  /* 0x00000004ff047883 */ /* 0x000fcc0008000000 */
[----:B------:R-:W-:Y:S01]  /*0450*/  MOV R161, UR4 ;  /* 0x0000000400a17c02 */ /* 0x000fe20008000f00 */
[----:B------:R-:W-:Y:S06]  /*0460*/  BRA.U !UP2, `(.L_x_8) ;  /* 0x000000010a207547 */ /* 0x000fec000b800000 */
[----:B------:R-:W-:Y:S01]  /*0470*/  UISETP.NE.U32.AND UP1, UPT, UR8, URZ, UPT ;  /* 0x000000ff0800728c */ /* 0x000fe2000bf25070 */
[----:B-----5:R-:W-:Y:S01]  /*0480*/  FSETP.NEU.AND P0, PT, R73, RZ, PT ;  /* 0x000000ff4900720b */ /* 0x020fe20003f0d000 */
[----:B------:R-:W-:Y:S02]  /*0490*/  USEL UR4, URZ, 0xffffffff, UP0 ;  /* 0xffffffffff047887 */ /* 0x000fe40008000000 */
[----:B------:R-:W-:-:S10]  /*04a0*/  UISETP.NE.AND.EX UP1, UPT, UR9, URZ, UPT, UP1 ;  /* 0x000000ff0900728c */ /* 0x000fd4000bf25310 */
[----:B------:R-:W-:Y:S01]  /*04b0*/  VOTEU.ANY UP0, P0 ;  /* 0x0000000000ff7886 */ /* 0x000fe20000000100 */
[----:B------:R-:W-:-:S04]  /*04c0*/  @!UP1 USEL UR4, URZ, 0xffffffff, UP0 ;  /* 0xffffffffff049887 */ /* 0x000fc80008000000 */
[----:B------:R-:W-:-:S04]  /*04d0*/  ULOP3.LUT UR4, UR4, 0x1, URZ, 0xc0, !UPT ;  /* 0x0000000104047892 */ /* 0x000fc8000f8ec0ff */
[----:B------:R-:W-:-:S11]  /*04e0*/  UISETP.NE.U32.AND UP3, UPT, UR4, 0x1, UPT ;  /* 0x000000010400788c */ /* 0x000fd6000bf65070 */
.L_x_8:
[----:B-1----:R-:W1:Y:S01]  /*04f0*/  SHFL.IDX PT, R2, R159, RZ, 0x1f ;  /* 0x00001fff9f027589 */ /* 0x002e6200000e0000 */
[----:B------:R-:W-:-:S04]  /*0500*/  UISETP.NE.AND UP0, UPT, UR17, 0x2, UPT ;  /* 0x000000021100788c */ /* 0x000fc8000bf05270 */
[----:B------:R-:W-:Y:S01]  /*0510*/  USEL UR37, URZ, 0x1, UP0 ;  /* 0x00000001ff257887 */ /* 0x000fe20008000000 */
[----:B-1----:R-:W-:-:S13]  /*0520*/  ISETP.NE.AND P0, PT, R2, RZ, PT ;  /* 0x000000ff0200720c */ /* 0x002fda0003f05270 */
[----:B------:R-:W-:Y:S05]  /*0530*/  @P0 BRA `(.L_x_9) ;  /* 0x0000000000500947 */ /* 0x000fea0003800000 */
[----:B------:R-:W1:Y:S01]  /*0540*/  S2UR UR4, SR_CgaCtaId ;  /* 0x00000000000479c3 */ /* 0x000e620000008800 */
[----:B------:R-:W-:Y:S01]  /*0550*/  UMOV UR5, 0x400 ;  /* 0x0000040000057882 */ /* 0x000fe20000000000 */
[----:B------:R-:W-:Y:S01]  /*0560*/  UMOV UR8, 0x1 ;  /* 0x0000000100087882 */ /* 0x000fe20000000000 */
[----:B------:R-:W-:Y:S01]  /*0570*/  UMOV UR6, 0x2 ;  /* 0x0000000200067882 */ /* 0x000fe20000000000 */
[----:B------:R-:W-:-:S04]  /*0580*/  UIADD3 UR8, UPT, UPT, -UR8, 0x100000, URZ ;  /* 0x0010000008087890 */ /* 0x000fc8000fffe1ff */
[----:B------:R-:W-:Y:S02]  /*0590*/  USHF.L.U32 UR9, UR8, 0xb, URZ ;  /* 0x0000000b08097899 */ /* 0x000fe400080006ff */
[----:B------:R-:W-:Y:S02]  /*05a0*/  USHF.L.U32 UR8, UR8, 0x1, URZ ;  /* 0x0000000108087899 */ /* 0x000fe400080006ff */
[----:B------:R-:W-:-:S04]  /*05b0*/  UIADD3 UR6, UPT, UPT, -UR6, 0x100000, URZ ;  /* 0x0010000006067890 */ /* 0x000fc8000fffe1ff */
[----:B------:R-:W-:Y:S02]  /*05c0*/  USHF.L.U32 UR7, UR6, 0xb, URZ ;  /* 0x0000000b06077899 */ /* 0x000fe400080006ff */
[----:B------:R-:W-:Y:S01]  /*05d0*/  USHF.L.U32 UR6, UR6, 0x1, URZ ;  /* 0x0000000106067899 */ /* 0x000fe200080006ff */
[----:B------:R-:W-:Y:S01]  /*05e0*/  ELECT P0, URZ, PT ;  /* 0x0000000000ff782f */ /* 0x000fe20003800000 */
[----:B-1----:R-:W-:Y:S01]  /*05f0*/  ULEA UR4, UR4, UR5, 0x18 ;  /* 0x0000000504047291 */ /* 0x002fe2000f8ec0ff */
[----:B------:R-:W1:Y:S11]  /*0600*/  FENCE.VIEW.ASYNC.S ;  /* 0x00000000000073c6 */ /* 0x000e760000000000 */
[----:B-1----:R1:W3:Y:S01]  /*0610*/  SYNCS.EXCH.64 URZ, [UR4], UR8 ;  /* 0x0000000804ff75b2 */ /* 0x0022e20008000100 */
[----:B------:R1:W4:Y:S01]  /*0620*/  SYNCS.EXCH.64 URZ, [UR4+0x18], UR6 ;  /* 0x0000180604ff75b2 */ /* 0x0003220008000100 */
[----:B------:R1:W1:Y:S01]  /*0630*/  SYNCS.EXCH.64 URZ, [UR4+0x8], UR8 ;  /* 0x0000080804ff75b2 */ /* 0x0002620008000100 */
[----:B------:R1:W1:Y:S01]  /*0640*/  SYNCS.EXCH.64 URZ, [UR4+0x20], UR6 ;  /* 0x0000200604ff75b2 */ /* 0x0002620008000100 */
[----:B------:R1:W1:Y:S01]  /*0650*/  SYNCS.EXCH.64 URZ, [UR4+0x10], UR8 ;  /* 0x0000100804ff75b2 */ /* 0x0002620008000100 */
[----:B------:R1:W1:Y:S01]  /*0660*/  SYNCS.EXCH.64 URZ, [UR4+0x28], UR6 ;  /* 0x0000280604ff75b2 */ /* 0x0002620008000100 */
[----:B------:R-:W-:Y:S01]  /*0670*/  NOP ;  /* 0x0000000000007918 */ /* 0x000fe20000000000 */
.L_x_9:
[----:B------:R-:W2:Y:S01]  /*0680*/  SHFL.IDX PT, R2, R159, RZ, 0x1f ;  /* 0x00001fff9f027589 */ /* 0x000ea200000e0000 */
[----:B------:R-:W-:Y:S01]  /*0690*/  NOP ;  /* 0x0000000000007918 */ /* 0x000fe20000000000 */
[----:B--2---:R-:W-:-:S13]  /*06a0*/  ISETP.NE.AND P0, PT, R2, 0x1, PT ;  /* 0x000000010200780c */ /* 0x004fda0003f05270 */
[----:B------:R-:W-:Y:S05]  /*06b0*/  @P0 BRA `(.L_x_10) ;  /* 0x0000000000480947 */ /* 0x000fea0003800000 */
[----:B-1----:R-:W1:Y:S01]  /*06c0*/  S2UR UR4, SR_CgaCtaId ;  /* 0x00000000000479c3 */ /* 0x002e620000008800 */
        /* <DEDUP_REMOVED lines=12> */
[----:B-1----:R2:W1:Y:S01]  /*0790*/  SYNCS.EXCH.64 URZ, [UR4+0x30], UR8 ;  /* 0x0000300804ff75b2 */ /* 0x0024620008000100 */
[----:B------:R2:W1:Y:S01]  /*07a0*/  SYNCS.EXCH.64 URZ, [UR4+0x40], UR6 ;  /* 0x0000400604ff75b2 */ /* 0x0004620008000100 */
[----:B------:R2:W1:Y:S01]  /*07b0*/  SYNCS.EXCH.64 URZ, [UR4+0x38], UR8 ;  /* 0x0000380804ff75b2 */ /* 0x0004620008000100 */
[----:B------:R2:W1:Y:S02]  /*07c0*/  SYNCS.EXCH.64 URZ, [UR4+0x48], UR6 ;  /* 0x0000480604ff75b2 */ /* 0x0004640008000100 */
[----:B--2---:R-:W-:Y:S01]  /*07d0*/  NOP ;  /* 0x0000000000007918 */ /* 0x004fe20000000000 */
.L_x_10:
[----:B------:R-:W2:Y:S01]  /*07e0*/  SHFL.IDX PT, R2, R159, RZ, 0x1f ;  /* 0x00001fff9f027589 */ /* 0x000ea200000e0000 */
[----:B------:R-:W-:Y:S01]  /*07f0*/  NOP ;  /* 0x0000000000007918 */ /* 0x000fe20000000000 */
[----:B--2---:R-:W-:-:S13]  /*0800*/  ISETP.NE.AND P0, PT, R2, 0x3, PT ;  /* 0x000000030200780c */ /* 0x004fda0003f05270 */
[----:B------:R-:W-:Y:S05]  /*0810*/  @P0 BRA `(.L_x_11) ;  /* 0x0000000000300947 */ /* 0x000fea0003800000 */
[----:B-1----:R-:W1:Y:S01]  /*0820*/  S2UR UR6, SR_CgaCtaId ;  /* 0x00000000000679c3 */ /* 0x002e620000008800 */
[----:B------:R-:W-:Y:S01]  /*0830*/  UMOV UR4, 0x400 ;  /* 0x0000040000047882 */ /* 0x000fe20000000000 */
[----:B------:R-:W-:Y:S01]  /*0840*/  UMOV UR5, 0x20 ;  /* 0x0000002000057882 */ /* 0x000fe20000000000 */
[----:B------:R-:W-:Y:S01]  /*0850*/  ELECT P0, URZ, PT ;  /* 0x0000000000ff782f */ /* 0x000fe20003800000 */
[----:B-1----:R-:W-:Y:S02]  /*0860*/  ULEA UR6, UR6, UR4, 0x18 ;  /* 0x0000000406067291 */ /* 0x002fe4000f8ec0ff */
[----:B------:R-:W-:-:S04]  /*0870*/  UIADD3 UR4, UPT, UPT, -UR5, 0x100000, URZ ;  /* 0x0010000005047890 */ /* 0x000fc8000fffe1ff */
[----:B------:R-:W-:Y:S02]  /*0880*/  USHF.L.U32 UR5, UR4, 0xb, URZ ;  /* 0x0000000b04057899 */ /* 0x000fe400080006ff */
[----:B------:R-:W-:Y:S01]  /*0890*/  USHF.L.U32 UR4, UR4, 0x1, URZ ;  /* 0x0000000104047899 */ /* 0x000fe200080006ff */
[----:B------:R-:W1:Y:S11]  /*08a0*/  FENCE.VIEW.ASYNC.S ;  /* 0x00000000000073c6 */ /* 0x000e760000000000 */
[----:B-1----:R2:W1:Y:S01]  /*08b0*/  SYNCS.EXCH.64 URZ, [UR6+0x50], UR4 ;  /* 0x0000500406ff75b2 */ /* 0x0024620008000100 */
[----:B------:R2:W1:Y:S02]  /*08c0*/  SYNCS.EXCH.64 URZ, [UR6+0x58], UR4 ;  /* 0x0000580406ff75b2 */ /* 0x0004640008000100 */
[----:B--2---:R-:W-:Y:S01]  /*08d0*/  NOP ;  /* 0x0000000000007918 */ /* 0x004fe20000000000 */
.L_x_11:
[----:B------:R-:W2:Y:S01]  /*08e0*/  SHFL.IDX PT, R2, R159, RZ, 0x1f ;  /* 0x00001fff9f027589 */ /* 0x000ea200000e0000 */
[----:B------:R-:W-:Y:S01]  /*08f0*/  NOP ;  /* 0x0000000000007918 */ /* 0x000fe20000000000 */
[----:B--2---:R-:W-:-:S13]  /*0900*/  ISETP.NE.AND P0, PT, R2, 0x4, PT ;  /* 0x000000040200780c */ /* 0x004fda0003f05270 */
[----:B------:R-:W-:Y:S05]  /*0910*/  @P0 BRA `(.L_x_12) ;  /* 0x00000000004c0947 */ /* 0x000fea0003800000 */
[----:B-1----:R-:W1:Y:S01]  /*0920*/  S2UR UR6, SR_CgaCtaId ;  /* 0x00000000000679c3 */ /* 0x002e620000008800 */
[----:B------:R-:W-:Y:S01]  /*0930*/  UMOV UR4, 0x1e0 ;  /* 0x000001e000047882 */ /* 0x000fe20000000000 */
[----:B------:R-:W-:Y:S01]  /*0940*/  UMOV UR5, 0x400 ;  /* 0x0000040000057882 */ /* 0x000fe20000000000 */
[----:B------:R-:W-:Y:S01]  /*0950*/  USEL UR4, UR4, 0x1a0, UP3 ;  /* 0x000001a004047887 */ /* 0x000fe20009800000 */
[----:B------:R-:W-:Y:S01]  /*0960*/  UMOV UR8, 0x1 ;  /* 0x0000000100087882 */ /* 0x000fe20000000000 */
[----:B------:R-:W-:Y:S01]  /*0970*/  ELECT P0, URZ, PT ;  /* 0x0000000000ff782f */ /* 0x000fe20003800000 */
[----:B------:R-:W-:-:S04]  /*0980*/  UIADD3 UR8, UPT, UPT, -UR8, 0x100000, URZ ;  /* 0x0010000008087890 */ /* 0x000fc8000fffe1ff */
[----:B------:R-:W-:Y:S02]  /*0990*/  USHF.L.U32 UR9, UR8, 0xb, URZ ;  /* 0x0000000b08097899 */ /* 0x000fe400080006ff */
[----:B------:R-:W-:Y:S02]  /*09a0*/  USHF.L.U32 UR8, UR8, 0x1, URZ ;  /* 0x0000000108087899 */ /* 0x000fe400080006ff */
[----:B-1----:R-:W-:Y:S02]  /*09b0*/  ULEA UR6, UR6, UR5, 0x18 ;  /* 0x0000000506067291 */ /* 0x002fe4000f8ec0ff */
[----:B------:R-:W-:-:S04]  /*09c0*/  UIADD3 UR4, UPT, UPT, -UR4, 0x100000, URZ ;  /* 0x0010000004047890 */ /* 0x000fc8000fffe1ff */
[----:B------:R-:W-:Y:S02]  /*09d0*/  USHF.L.U32 UR5, UR4, 0xb, URZ ;  /* 0x0000000b04057899 */ /* 0x000fe400080006ff */
[----:B------:R-:W-:Y:S01]  /*09e0*/  USHF.L.U32 UR4, UR4, 0x1, URZ ;  /* 0x0000000104047899 */ /* 0x000fe200080006ff */
[----:B------:R-:W1:Y:S03]  /*09f0*/  FENCE.VIEW.ASYNC.S ;  /* 0x00000000000073c6 */ /* 0x000e660000000000 */
[----:B-1----:R2:W1:Y:S08]  /*0a00*/  SYNCS.EXCH.64 URZ, [UR6+0x60], UR8 ;  /* 0x0000600806ff75b2 */ /* 0x0024700008000100 */
[----:B------:R2:W1:Y:S01]  /*0a10*/  SYNCS.EXCH.64 URZ, [UR6+0x70], UR4 ;  /* 0x0000700406ff75b2 */ /* 0x0004620008000100 */
[----:B------:R2:W1:Y:S01]  /*0a20*/  SYNCS.EXCH.64 URZ, [UR6+0x68], UR8 ;  /* 0x0000680806ff75b2 */ /* 0x0004620008000100 */
[----:B------:R2:W1:Y:S02]  /*0a30*/  SYNCS.EXCH.64 URZ, [UR6+0x78], UR4 ;  /* 0x0000780406ff75b2 */ /* 0x0004640008000100 */
[----:B--2---:R-:W-:Y:S01]  /*0a40*/  NOP ;  /* 0x0000000000007918 */ /* 0x004fe20000000000 */
.L_x_12:
        /* <DEDUP_REMOVED lines=20> */
[----:B------:R2:W1:Y:S01]  /*0b90*/  SYNCS.EXCH.64 URZ, [UR4+0xa8], UR6 ;  /* 0x0000a80604ff75b2 */ /* 0x0004620008000100 */
[----:B------:R2:W1:Y:S01]  /*0ba0*/  SYNCS.EXCH.64 URZ, [UR4+0x90], UR8 ;  /* 0x0000900804ff75b2 */ /* 0x0004620008000100 */
[----:B------:R2:W1:Y:S01]  /*0bb0*/  SYNCS.EXCH.64 URZ, [UR4+0xb0], UR6 ;  /* 0x0000b00604ff75b2 */ /* 0x0004620008000100 */
[----:B------:R2:W1:Y:S01]  /*0bc0*/  SYNCS.EXCH.64 URZ, [UR4+0x98], UR8 ;  /* 0x0000980804ff75b2 */ /* 0x0004620008000100 */
[----:B------:R2:W1:Y:S02]  /*0bd0*/  SYNCS.EXCH.64 URZ, [UR4+0xb8], UR6 ;  /* 0x0000b80604ff75b2 */ /* 0x0004640008000100 */
[----:B--2---:R-:W-:Y:S01]  /*0be0*/  NOP ;  /* 0x0000000000007918 */ /* 0x004fe20000000000 */
.L_x_13:
[----:B------:R-:W2:Y:S01]  /*0bf0*/  SHFL.IDX PT, R2, R159, RZ, 0x1f ;  /* 0x00001fff9f027589 */ /* 0x000ea200000e0000 */
[----:B------:R-:W1:Y:S01]  /*0c00*/  S2UR UR45, SR_CgaCtaId ;  /* 0x00000000002d79c3 */ /* 0x000e620000008800 */
[----:B------:R-:W-:Y:S01]  /*0c10*/  NOP ;  /* 0x0000000000007918 */ /* 0x000fe20000000000 */
[----:B--2---:R-:W-:-:S13]  /*0c20*/  ISETP.NE.AND P0, PT, R2, 0x3, PT ;  /* 0x000000030200780c */ /* 0x004fda0003f05270 */
[----:B-1----:R-:W-:Y:S05]  /*0c30*/  @P0 BRA `(.L_x_14) ;  /* 0x0000000000340947 */ /* 0x002fea0003800000 */
[----:B------:R-:W-:Y:S01]  /*0c40*/  UMOV UR4, 0x400 ;  /* 0x0000040000047882 */ /* 0x000fe20000000000 */
[----:B------:R-:W-:Y:S01]  /*0c50*/  UMOV UR6, 0x20 ;  /* 0x0000002000067882 */ /* 0x000fe20000000000 */
[----:B------:R-:W-:Y:S02]  /*0c60*/  ULEA UR4, UR45, UR4, 0x18 ;  /* 0x000000042d047291 */ /* 0x000fe4000f8ec0ff */
[----:B------:R-:W-:-:S04]  /*0c70*/  UIADD3 UR6, UPT, UPT, -UR6, 0x100000, URZ ;  /* 0x0010000006067890 */ /* 0x000fc8000fffe1ff */
[----:B------:R-:W-:Y:S02]  /*0c80*/  USHF.L.U32 UR7, UR6, 0xb, URZ ;  /* 0x0000000b06077899 */ /* 0x000fe400080006ff */
[----:B------:R-:W-:Y:S01]  /*0c90*/  USHF.L.U32 UR6, UR6, 0x1, URZ ;  /* 0x0000000106067899 */ /* 0x000fe200080006ff */
[----:B------:R-:W-:Y:S01]  /*0ca0*/  ELECT P0, URZ, PT ;  /* 0x0000000000ff782f */ /* 0x000fe20003800000 */
[----:B------:R-:W1:Y:S10]  /*0cb0*/  FENCE.VIEW.ASYNC.S ;  /* 0x00000000000073c6 */ /* 0x000e740000000000 */
[----:B-1----:R1:W2:Y:S01]  /*0cc0*/  SYNCS.EXCH.64 URZ, [UR4+0xc0], UR6 ;  /* 0x0000c00604ff75b2 */ /* 0x0022a20008000100 */
[----:B------:R1:W1:Y:S01]  /*0cd0*/  SYNCS.EXCH.64 URZ, [UR4+0xd0], UR6 ;  /* 0x0000d00604ff75b2 */ /* 0x0002620008000100 */
[----:B------:R1:W1:Y:S01]  /*0ce0*/  SYNCS.EXCH.64 URZ, [UR4+0xc8], UR6 ;  /* 0x0000c80604ff75b2 */ /* 0x0002620008000100 */
[----:B------:R1:W1:Y:S01]  /*0cf0*/  SYNCS.EXCH.64 URZ, [UR4+0xd8], UR6 ;  /* 0x0000d80604ff75b2 */ /* 0x0002620008000100 */
[----:B------:R-:W-:Y:S01]  /*0d00*/  NOP ;  /* 0x0000000000007918 */ /* 0x000fe20000000000 */
.L_x_14:
[----:B-1----:R-:W1:Y:S01]  /*0d10*/  LDCU UR4, c[0x0][0x36c] ;  /* 0x00006d80ff0477ac */ /* 0x002e620008000800 */
[----:B------:R-:W-:Y:S01]  /*0d20*/  ISETP.NE.OR P3, PT, R0, 0x2, !P3 ;  /* 0x000000020000780c */ /* 0x000fe20005f65670 */
[----:B------:R-:W-:Y:S01]  /*0d30*/  NOP ;  /* 0x0000000000007918 */ /* 0x000fe20000000000 */
[----:B------:R-:W-:Y:S01]  /*0d40*/  LOP3.LUT R0, R170, 0x1f, RZ, 0xc0, !PT ;  /* 0x0000001faa007812 */ /* 0x000fe200078ec0ff */
[----:B------:R-:W-:Y:S02]  /*0d50*/  UISETP.NE.AND UP4, UPT, UR17, URZ, UPT ;  /* 0x000000ff1100728c */ /* 0x000fe4000bf85270 */
[----:B-1----:R-:W-:-:S09]  /*0d60*/  UISETP.EQ.U32.AND UP5, UPT, UR4, 0x1, UPT ;  /* 0x000000010400788c */ /* 0x002fd2000bfa2070 */
[----:B------:R-:W-:Y:S05]  /*0d70*/  BRA.U !UP5, `(.L_x_15) ;  /* 0x000000010d087547 */ /* 0x000fea000b800000 */
[----:B--234-:R-:W-:Y:S01]  /*0d80*/  UCGABAR_ARV ;  /* 0x00000000000079c7 */ /* 0x01cfe20008000000 */
[----:B------:R-:W-:Y:S05]  /*0d90*/  BRA `(.L_x_16) ;  /* 0x0000000000047947 */ /* 0x000fea0003800000 */
.L_x_15:
[----:B--234-:R-:W-:Y:S01]  /*0da0*/  NOP ;  /* 0x0000000000007918 */ /* 0x01cfe20000000000 */
.L_x_16:
[----:B------:R-:W1:Y:S01]  /*0db0*/  S2UR UR7, SR_CTAID.X ;  /* 0x00000000000779c3 */ /* 0x000e620000002500 */
[----:B------:R-:W-:-:S05]  /*0dc0*/  CS2R.32 R160, SR_CgaSize ;  /* 0x0000000000a07805 */ /* 0x000fca0000008a00 */
[----:B------:R-:W-:-:S05]  /*0dd0*/  IMAD R160, R160, -0xa0, RZ ;  /* 0xffffff60a0a07824 */ /* 0x000fca00078e02ff */
[----:B------:R-:W-:-:S14]  /*0de0*/  R2UR UR5, R160 ;  /* 0x00000000a00572ca */ /* 0x000fdc00000e0000 */
[----:B------:R-:W2:Y:S01]  /*0df0*/  LDCU UR5, c[0x0][UR5+0x2b0] ;  /* 0x00005600050577ac */ /* 0x000ea20008000800 */
[----:B------:R-:W-:-:S05]  /*0e00*/  CS2R.32 R160, SR_CgaSize ;  /* 0x0000000000a07805 */ /* 0x000fca0000008a00 */
[----:B------:R-:W-:-:S05]  /*0e10*/  IMAD R160, R160, -0xa0, RZ ;  /* 0xffffff60a0a07824 */ /* 0x000fca00078e02ff */
[----:B------:R-:W-:-:S14]  /*0e20*/  R2UR UR4, R160 ;  /* 0x00000000a00472ca */ /* 0x000fdc00000e0000 */
[----:B------:R-:W3:Y:S01]  /*0e30*/  LDCU UR4, c[0x0][UR4+0x2b4] ;  /* 0x00005680040477ac */ /* 0x000ee20008000800 */
[----:B------:R-:W4:Y:S01]  /*0e40*/  S2UR UR8, SR_CTAID.Y ;  /* 0x00000000000879c3 */ /* 0x000f220000002600 */
[----:B------:R-:W-:-:S05]  /*0e50*/  CS2R.32 R160, SR_CgaSize ;  /* 0x0000000000a07805 */ /* 0x000fca0000008a00 */
[----:B------:R-:W-:-:S05]  /*0e60*/  IMAD R160, R160, -0xa0, RZ ;  /* 0xffffff60a0a07824 */ /* 0x000fca00078e02ff */
[----:B------:R-:W-:-:S14]  /*0e70*/  R2UR UR9, R160 ;  /* 0x00000000a00972ca */ /* 0x000fdc00000e0000 */
[----:B------:R-:W3:Y:S01]  /*0e80*/  LDCU UR9, c[0x0][UR9+0x2a0] ;  /* 0x00005400090977ac */ /* 0x000ee20008000800 */
[----:B------:R-:W3:Y:S01]  /*0e90*/  LDCU UR21, c[0x0][0xb24] ;  /* 0x00016480ff1577ac */ /* 0x000ee20008000800 */
[----:B------:R-:W1:Y:S01]  /*0ea0*/  S2UR UR36, SR_CTAID.Z ;  /* 0x00000000002479c3 */ /* 0x000e620000002700 */
[----:B------:R-:W-:-:S05]  /*0eb0*/  CS2R.32 R160, SR_CgaSize ;  /* 0x0000000000a07805 */ /* 0x000fca0000008a00 */
[----:B------:R-:W-:-:S05]  /*0ec0*/  IMAD R160, R160, -0xa0, RZ ;  /* 0xffffff60a0a07824 */ /* 0x000fca00078e02ff */
[----:B------:R-:W-:-:S14]  /*0ed0*/  R2UR UR63, R160 ;  /* 0x00000000a03f72ca */ /* 0x000fdc00000e0000 */
[----:B------:R-:W3:Y:S01]  /*0ee0*/  LDCU UR63, c[0x0][UR63+0x2a4] ;  /* 0x000054803f3f77ac */ /* 0x000ee20008000800 */
[----:B------:R-:W3:Y:S01]  /*0ef0*/  LDCU UR42, c[0x0][0xb24] ;  /* 0x00016480ff2a77ac */ /* 0x000ee20008000800 */
[----:B-1----:R-:W-:Y:S01]  /*0f00*/  I2FP.F32.U32 R3, UR7 ;  /* 0x0000000700037c45 */ /* 0x002fe20008201000 */
[----:B------:R-:W1:Y:S04]  /*0f10*/  LDCU UR28, c[0x0][0xb30] ;  /* 0x00016600ff1c77ac */ /* 0x000e680008000800 */
[----:B--2---:R-:W-:Y:S01]  /*0f20*/  FMUL R3, R3, UR5 ;  /* 0x0000000503037c20 */ /* 0x004fe20008400000 */
[----:B------:R-:W-:Y:S01]  /*0f30*/  USHF.L.U32 UR26, UR45, 0xc, URZ ;  /* 0x0000000c2d1a7899 */ /* 0x000fe200080006ff */
[----:B----4-:R-:W-:Y:S01]  /*0f40*/  I2FP.F32.U32 R2, UR8 ;  /* 0x0000000800027c45 */ /* 0x010fe20008201000 */
[----:B---3--:R-:W-:-:S03]  /*0f50*/  UISETP.GE.AND UP2, UPT, UR21, 0x1, UPT ;  /* 0x000000011500788c */ /* 0x008fc6000bf46270 */
[----:B------:R-:W2:Y:S01]  /*0f60*/  F2I.U32.TRUNC.NTZ R3, R3 ;  /* 0x0000000300037305 */ /* 0x000ea2000020f000 */
[----:B------:R-:W-:Y:S01]  /*0f70*/  UMOV UR16, UR7 ;  /* 0x0000000700107c82 */ /* 0x000fe20008000000 */
[----:B------:R-:W-:Y:S01]  /*0f80*/  FMUL R2, R2, UR4 ;  /* 0x0000000402027c20 */ /* 0x000fe20008400000 */
[----:B------:R-:W-:-:S05]  /*0f90*/  UMOV UR20, UR8 ;  /* 0x0000000800147c82 */ /* 0x000fca0008000000 */
[----:B------:R-:W3:Y:S01]  /*0fa0*/  F2I.U32.TRUNC.NTZ R2, R2 ;  /* 0x0000000200027305 */ /* 0x000ee2000020f000 */
[----:B--2---:R-:W-:Y:S02]  /*0fb0*/  R2UR UR4, R3 ;  /* 0x00000000030472ca */ /* 0x004fe400000e0000 */
[----:B---3--:R-:W-:Y:S02]  /*0fc0*/  R2UR UR6, R2 ;  /* 0x00000000020672ca */ /* 0x008fe400000e0000 */
[----:B------:R-:W-:-:S09]  /*0fd0*/  PRMT R2, RZ, 0x7610, R2 ;  /* 0x00007610ff027816 */ /* 0x000fd20000000002 */
[----:B------:R-:W-:-:S04]  /*0fe0*/  UIADD3 UR5, UPT, UPT, -UR4, URZ, URZ ;  /* 0x000000ff04057290 */ /* 0x000fc8000fffe1ff */
[----:B------:R-:W-:Y:S02]  /*0ff0*/  UIMAD UR5, UR9, UR5, UR7 ;  /* 0x00000005090572a4 */ /* 0x000fe4000f8e0207 */
[----:B------:R-:W-:-:S04]  /*1000*/  UIADD3 UR4, UPT, UPT, -UR6, URZ, URZ ;  /* 0x000000ff06047290 */ /* 0x000fc8000fffe1ff */
[----:B------:R-:W-:Y:S01]  /*1010*/  IMAD.U32 R160, RZ, RZ, UR5 ;  /* 0x00000005ffa07e24 */ /* 0x000fe2000f8e00ff */
[----:B------:R-:W-:Y:S01]  /*1020*/  UIMAD UR63, UR63, UR4, UR8 ;  /* 0x000000043f3f72a4 */ /* 0x000fe2000f8e0208 */
[----:B-1----:R-:W-:Y:S11]  /*1030*/  BRA.U UP4, `(.L_x_17) ;  /* 0x0000000104287547 */ /* 0x002ff6000b800000 */
[----:B------:R-:W-:Y:S01]  /*1040*/  R2UR UR4, R160 ;  /* 0x00000000a00472ca */ /* 0x000fe200000e0000 */
[----:B------:R-:W-:Y:S02]  /*1050*/  UISETP.NE.AND UP0, UPT, UR63, URZ, UPT ;  /* 0x000000ff3f00728c */ /* 0x000fe4000bf05270 */
[----:B------:R-:W-:-:S10]  /*1060*/  UISETP.NE.AND UP1, UPT, UR63, 0x1, UPT ;  /* 0x000000013f00788c */ /* 0x000fd4000bf25270 */
[----:B------:R-:W-:-:S04]  /*1070*/  UISETP.EQ.OR UP0, UPT, UR4, URZ, !UP0 ;  /* 0x000000ff0400728c */ /* 0x000fc8000c702670 */
[----:B------:R-:W-:Y:S02]  /*1080*/  USEL UR5, URZ, 0x1, !UP0 ;  /* 0x00000001ff057887 */ /* 0x000fe4000c000000 */
[----:B------:R-:W-:Y:S02]  /*1090*/  UISETP.NE.AND UP0, UPT, UR4, URZ, UPT ;  /* 0x000000ff0400728c */ /* 0x000fe4000bf05270 */
[----:B------:R-:W-:-:S04]  /*10a0*/  USEL UR4, URZ, 0x2, UP1 ;  /* 0x00000002ff047887 */ /* 0x000fc80008800000 */
[----:B------:R-:W-:-:S04]  /*10b0*/  USEL UR4, UR4, 0x2, UP0 ;  /* 0x0000000204047887 */ /* 0x000fc80008000000 */
[----:B------:R-:W-:-:S06]  /*10c0*/  UIADD3 UR4, UPT, UPT, UR5, UR4, URZ ;  /* 0x0000000405047290 */ /* 0x000fcc000fffe0ff */
[----:B------:R-:W-:Y:S02]  /*10d0*/  MOV R2, UR4 ;  /* 0x0000000400027c02 */ /* 0x000fe40008000f00 */
.L_x_17:
[----:B------:R-:W-:Y:S05]  /*10e0*/  BRA.U !UP2, `(.L_x_18) ;  /* 0x000000010ad47547 */ /* 0x000fea000b800000 */
[----:B------:R-:W1:Y:S01]  /*10f0*/  LDCU.128 UR12, c[0x0][0xb10] ;  /* 0x00016200ff0c77ac */ /* 0x000e620008000c00 */
[----:B------:R-:W2:Y:S01]  /*1100*/  LDCU UR6, c[0x0][0x370] ;  /* 0x00006e00ff0677ac */ /* 0x000ea20008000800 */
[----:B------:R-:W3:Y:S01]  /*1110*/  LDCU UR5, c[0x0][0x374] ;  /* 0x00006e80ff0577ac */ /* 0x000ee20008000800 */
[----:B------:R-:W4:Y:S01]  /*1120*/  LDCU UR27, c[0x0][0xb0c] ;  /* 0x00016180ff1b77ac */ /* 0x000f220008000800 */
[----:B------:R-:W4:Y:S01]  /*1130*/  LDCU UR4, c[0x0][0xb20] ;  /* 0x00016400ff0477ac */ /* 0x000f220008000800 */
[----:B------:R-:W4:Y:S01]  /*1140*/  LDCU.64 UR8, c[0x0][0xb28] ;  /* 0x00016500ff0877ac */ /* 0x000f220008000a00 */
[----:B-1----:R-:W-:Y:S02]  /*1150*/  UISETP.NE.AND UP0, UPT, UR14, 0x1, UPT ;  /* 0x000000010e00788c */ /* 0x002fe4000bf05270 */
[----:B---3--:R-:W-:Y:S02]  /*1160*/  UIMAD.WIDE.U32 UR10, UR5, UR15, URZ ;  /* 0x0000000f050a72a5 */ /* 0x008fe4000f8e00ff */
[----:B--2---:R-:W-:-:S02]  /*1170*/  UIMAD.WIDE.U32 UR22, UR6, UR12, URZ ;  /* 0x0000000c061672a5 */ /* 0x004fc4000f8e00ff */
[----:B----4-:R-:W-:Y:S02]  /*1180*/  UISETP.NE.AND UP1, UPT, UR27, 0x1, UPT ;  /* 0x000000011b00788c */ /* 0x010fe4000bf25270 */
[----:B------:R-:W-:Y:S01]  /*1190*/  UISETP.NE.AND UP2, UPT, UR21, 0x1, UPT ;  /* 0x000000011500788c */ /* 0x000fe2000bf45270 */
[----:B------:R-:W-:Y:S02]  /*11a0*/  UMOV UR10, UR11 ;  /* 0x0000000b000a7c82 */ /* 0x000fe40008000000 */
[----:B------:R-:W-:Y:S01]  /*11b0*/  UMOV UR22, UR23 ;  /* 0x0000001700167c82 */ /* 0x000fe20008000000 */
[----:B------:R-:W-:Y:S02]  /*11c0*/  @UP0 USHF.R.U32.HI UR5, URZ, UR4, UR10 ;  /* 0x00000004ff050299 */ /* 0x000fe4000801160a */
[----:B------:R-:W-:Y:S02]  /*11d0*/  UIMAD.WIDE.U32 UR24, UR20, UR15, URZ ;  /* 0x0000000f141872a5 */ /* 0x000fe4000f8e00ff */
[----:B------:R-:W-:-:S02]  /*11e0*/  UIMAD.WIDE.U32 UR10, UR5, UR8, URZ ;  /* 0x00000008050a72a5 */ /* 0x000fc4000f8e00ff */
[----:B------:R-:W-:Y:S02]  /*11f0*/  @UP1 USHF.R.U32.HI UR6, URZ, UR13, UR22 ;  /* 0x0000000dff061299 */ /* 0x000fe40008011616 */
[----:B------:R-:W-:Y:S02]  /*1200*/  UIMAD.WIDE.U32 UR18, UR16, UR12, URZ ;  /* 0x0000000c101272a5 */ /* 0x000fe4000f8e00ff */
[----:B------:R-:W-:Y:S01]  /*1210*/  UIMAD.WIDE.U32 UR22, UR6, UR8, URZ ;  /* 0x00000008061672a5 */ /* 0x000fe2000f8e00ff */
[----:B------:R-:W-:Y:S01]  /*1220*/  UMOV UR24, UR25 ;  /* 0x0000001900187c82 */ /* 0x000fe20008000000 */
[----:B------:R-:W-:Y:S01]  /*1230*/  UMOV UR10, UR11 ;  /* 0x0000000b000a7c82 */ /* 0x000fe20008000000 */
[----:B------:R-:W-:Y:S02]  /*1240*/  USHF.R.U32.HI UR24, URZ, UR4, UR24 ;  /* 0x00000004ff187299 */ /* 0x000fe40008011618 */
[----:B------:R-:W-:Y:S02]  /*1250*/  @UP2 USHF.R.U32.HI UR5, URZ, UR9, UR10 ;  /* 0x00000009ff052299 */ /* 0x000fe4000801160a */
[----:B------:R-:W-:Y:S01]  /*1260*/  UMOV UR7, UR23 ;  /* 0x0000001700077c82 */ /* 0x000fe20008000000 */
[----:B------:R-:W-:Y:S01]  /*1270*/  UMOV UR18, UR19 ;  /* 0x0000001300127c82 */ /* 0x000fe20008000000 */
[----:B------:R-:W-:-:S02]  /*1280*/  @UP2 USHF.R.U32.HI UR6, URZ, UR9, UR7 ;  /* 0x00000009ff062299 */ /* 0x000fc40008011607 */
[----:B------:R-:W-:Y:S02]  /*1290*/  USHF.R.U32.HI UR13, URZ, UR13, UR18 ;  /* 0x0000000dff0d7299 */ /* 0x000fe40008011612 */
[----:B------:R-:W-:Y:S02]  /*12a0*/  USEL UR4, UR20, UR24, !UP0 ;  /* 0x0000001814047287 */ /* 0x000fe4000c000000 */
[----:B------:R-:W-:Y:S02]  /*12b0*/  UIMAD UR7, UR5, UR21, URZ ;  /* 0x00000015050772a4 */ /* 0x000fe4000f8e02ff */
[----:B------:R-:W-:Y:S02]  /*12c0*/  USEL UR5, UR16, UR13, !UP1 ;  /* 0x0000000d10057287 */ /* 0x000fe4000c800000 */
[----:B------:R-:W-:Y:S02]  /*12d0*/  UIMAD UR12, UR6, UR21, URZ ;  /* 0x00000015060c72a4 */ /* 0x000fe4000f8e02ff */
[----:B------:R-:W-:-:S02]  /*12e0*/  UISETP.GE.AND UP0, UPT, UR4, UR7, UPT ;  /* 0x000000070400728c */ /* 0x000fc4000bf06270 */
[----:B------:R-:W-:Y:S02]  /*12f0*/  UIMAD.WIDE.U32 UR10, UR4, UR8, URZ ;  /* 0x00000008040a72a5 */ /* 0x000fe4000f8e00ff */
[----:B------:R-:W-:Y:S02]  /*1300*/  UISETP.GE.OR UP0, UPT, UR5, UR12, UP0 ;  /* 0x0000000c0500728c */ /* 0x000fe40008706670 */
[----:B------:R-:W-:Y:S02]  /*1310*/  UIMAD.WIDE.U32 UR12, UR5, UR8, URZ ;  /* 0x00000008050c72a5 */ /* 0x000fe4000f8e00ff */
[----:B------:R-:W-:Y:S01]  /*1320*/  UIADD3 UR10, UPT, UPT, -UR4, URZ, URZ ;  /* 0x000000ff040a7290 */ /* 0x000fe2000fffe1ff */
[----:B------:R-:W-:Y:S01]  /*1330*/  UMOV UR8, UR11 ;  /* 0x0000000b00087c82 */ /* 0x000fe20008000000 */
[----:B------:R-:W-:Y:S02]  /*1340*/  UIADD3 UR11, UPT, UPT, -UR5, URZ, URZ ;  /* 0x000000ff050b7290 */ /* 0x000fe4000fffe1ff */
[----:B------:R-:W-:-:S03]  /*1350*/  USHF.R.U32.HI UR8, URZ, UR9, UR8 ;  /* 0x00000009ff087299 */ /* 0x000fc60008011608 */
[----:B------:R-:W-:Y:S01]  /*1360*/  @!UP0 UMOV UR7, UR13 ;  /* 0x0000000d00078c82 */ /* 0x000fe20008000000 */
[----:B------:R-:W-:Y:S02]  /*1370*/  UIMAD UR20, UR14, UR10, UR20 ;  /* 0x0000000a0e1472a4 */ /* 0x000fe4000f8e0214 */
[----:B------:R-:W-:Y:S02]  /*1380*/  USEL UR8, UR4, UR8, !UP2 ;  /* 0x0000000804087287 */ /* 0x000fe4000d000000 */
[----:B------:R-:W-:Y:S02]  /*1390*/  @!UP0 USHF.R.U32.HI UR7, URZ, UR9, UR7 ;  /* 0x00000009ff078299 */ /* 0x000fe40008011607 */
[----:B------:R-:W-:Y:S02]  /*13a0*/  UIADD3 UR9, UPT, UPT, -UR8, URZ, URZ ;  /* 0x000000ff08097290 */ /* 0x000fe4000fffe1ff */
[----:B------:R-:W-:Y:S02]  /*13b0*/  @!UP0 USEL UR7, UR5, UR7, !UP2 ;  /* 0x0000000705078287 */ /* 0x000fe4000d000000 */
[----:B------:R-:W-:-:S02]  /*13c0*/  UIMAD UR9, UR21, UR9, UR4 ;  /* 0x00000009150972a4 */ /* 0x000fc4000f8e0204 */
[----:B------:R-:W-:Y:S02]  /*13d0*/  @!UP0 UIADD3 UR8, UPT, UPT, UR8, -UR7, URZ ;  /* 0x8000000708088290 */ /* 0x000fe4000fffe0ff */
[----:B------:R-:W-:Y:S02]  /*13e0*/  @!UP0 UIMAD UR6, UR9, UR6, UR7 ;  /* 0x00000006090682a4 */ /* 0x000fe4000f8e0207 */
[----:B------:R-:W-:Y:S02]  /*13f0*/  @!UP0 UIMAD UR4, UR8, UR21, UR5 ;  /* 0x00000015080482a4 */ /* 0x000fe4000f8e0205 */
[----:B------:R-:W-:Y:S02]  /*1400*/  UIMAD UR16, UR27, UR11, UR16 ;  /* 0x0000000b1b1072a4 */ /* 0x000fe4000f8e0210 */
[----:B------:R-:W-:Y:S01]  /*1410*/  UIMAD UR20, UR4, UR14, UR20 ;  /* 0x0000000e041472a4 */ /* 0x000fe2000f8e0214 */
[----:B------:R-:W-:Y:S02]  /*1420*/  @!UP0 UMOV UR5, UR6 ;  /* 0x0000000600058c82 */ /* 0x000fe40008000000 */
[----:B------:R-:W-:-:S12]  /*1430*/  UIMAD UR16, UR5, UR27, UR16 ;  /* 0x0000001b051072a4 */ /* 0x000fd8000f8e0210 */
.L_x_18:
[----:B------:R-:W-:Y:S02]  /*1440*/  UISETP.NE.AND UP1, UPT, UR28, 0x1, UPT ;  /* 0x000000011c00788c */ /* 0x000fe4000bf25270 */
[----:B------:R-:W-:Y:S02]  /*1450*/  UISETP.NE.AND UP0, UPT, UR17, 0x2, UPT ;  /* 0x000000021100788c */ /* 0x000fe4000bf05270 */
[----:B------:R-:W-:-:S05]  /*1460*/  ULOP3.LUT UR21, UR26, 0x1000, URZ, 0xc0, !UPT ;  /* 0x000010001a157892 */ /* 0x000fca000f8ec0ff */
[----:B------:R-:W-:Y:S07]  /*1470*/  BRA.U UP1, `(.L_x_19) ;  /* 0x0000000101447547 */ /* 0x000fee000b800000 */
[----:B------:R-:W1:Y:S01]  /*1480*/  LDCU.128 UR8, c[0x0][0xb10] ;  /* 0x00016200ff0877ac */ /* 0x000e620008000c00 */
[----:B------:R-:W2:Y:S01]  /*1490*/  LDCU UR12, c[0x0][0xb0c] ;  /* 0x00016180ff0c77ac */ /* 0x000ea20008000800 */
[----:B------:R-:W3:Y:S01]  /*14a0*/  LDCU UR13, c[0x0][0xb20] ;  /* 0x00016400ff0d77ac */ /* 0x000ee20008000800 */
[----:B-1----:R-:W-:Y:S02]  /*14b0*/  UIMAD.WIDE.U32 UR6, UR16, UR8, URZ ;  /* 0x00000008100672a5 */ /* 0x002fe4000f8e00ff */
[----:B------:R-:W-:Y:S02]  /*14c0*/  UIMAD.WIDE.U32 UR4, UR20, UR11, URZ ;  /* 0x0000000b140472a5 */ /* 0x000fe4000f8e00ff */
[----:B--2---:R-:W-:Y:S02]  /*14d0*/  UISETP.NE.AND UP2, UPT, UR12, 0x1, UPT ;  /* 0x000000010c00788c */ /* 0x004fe4000bf45270 */
[----:B------:R-:W-:Y:S01]  /*14e0*/  UISETP.NE.AND UP1, UPT, UR10, 0x1, UPT ;  /* 0x000000010a00788c */ /* 0x000fe2000bf25270 */
[----:B------:R-:W-:-:S02]  /*14f0*/  UMOV UR6, UR7 ;  /* 0x0000000700067c82 */ /* 0x000fc40008000000 */
[----:B------:R-:W-:Y:S01]  /*1500*/  UMOV UR4, UR5 ;  /* 0x0000000500047c82 */ /* 0x000fe20008000000 */
[----:B------:R-:W-:Y:S02]  /*1510*/  USHF.R.U32.HI UR6, URZ, UR9, UR6 ;  /* 0x00000009ff067299 */ /* 0x000fe40008011606 */
[----:B---3--:R-:W-:Y:S02]  /*1520*/  USHF.R.U32.HI UR4, URZ, UR13, UR4 ;  /* 0x0000000dff047299 */ /* 0x008fe40008011604 */
[----:B------:R-:W-:Y:S02]  /*1530*/  USEL UR5, UR16, UR6, !UP2 ;  /* 0x0000000610057287 */ /* 0x000fe4000d000000 */
[----:B------:R-:W-:-:S04]  /*1540*/  USEL UR4, UR20, UR4, !UP1 ;  /* 0x0000000414047287 */ /* 0x000fc8000c800000 */
[----:B------:R-:W-:Y:S02]  /*1550*/  UIADD3 UR6, UPT, UPT, UR5, -UR4, URZ ;  /* 0x8000000405067290 */ /* 0x000fe4000fffe0ff */
[----:B------:R-:W-:Y:S02]  /*1560*/  UIADD3 UR4, UPT, UPT, -UR5, UR4, URZ ;  /* 0x0000000405047290 */ /* 0x000fe4000fffe1ff */
[----:B------:R-:W-:Y:S02]  /*1570*/  UIMAD UR20, UR6, UR10, UR20 ;  /* 0x0000000a061472a4 */ /* 0x000fe4000f8e0214 */
[----:B------:R-:W-:-:S12]  /*1580*/  UIMAD UR16, UR4, UR12, UR16 ;  /* 0x0000000c041072a4 */ /* 0x000fd8000f8e0210 */
.L_x_19:
[----:B------:R-:W-:Y:S05]  /*1590*/  BRA.U !UP5, `(.L_x_20) ;  /* 0x000000010d0c7547 */ /* 0x000fea000b800000 */
[----:B------:R-:W-:Y:S01]  /*15a0*/  UCGABAR_WAIT ;  /* 0x0000000000007dc7 */ /* 0x000fe20008000000 */
[----:B------:R-:W-:Y:S01]  /*15b0*/  CCTL.IVALL ;  /* 0x00000000ff00798f */ /* 0x000fe20002000000 */
[----:B------:R-:W-:Y:S05]  /*15c0*/  BRA `(.L_x_21) ;  /* 0x0000000000047947 */ /* 0x000fea0003800000 */
.L_x_20:
[----:B------:R-:W-:Y:S06]  /*15d0*/  BAR.SYNC.DEFER_BLOCKING 0x0 ;  /* 0x0000000000007b1d */ /* 0x000fec0000010000 */
.L_x_21:
[----:B------:R-:W-:Y:S05]  /*15e0*/  BRA.U UP0, `(.L_x_22) ;  /* 0x00000011009c7547 */ /* 0x000fea000b800000 */
[----:B------:R-:W1:Y:S01]  /*15f0*/  LDCU UR6, c[0x0][0x38c] ;  /* 0x00007180ff0677ac */ /* 0x000e620008000800 */
[----:B------:R-:W-:Y:S01]  /*1600*/  PLOP3.LUT P1, PT, PT, PT, UP3, 0x80, 0x8 ;  /* 0x000000000008781c */ /* 0x000fe20003f2f038 */
[----:B------:R-:W-:Y:S01]  /*1610*/  IMAD.MOV.U32 R12, RZ, RZ, 0x1 ;  /* 0x00000001ff0c7424 */ /* 0x000fe200078e00ff */
[----:B------:R-:W-:Y:S01]  /*1620*/  ISETP.EQ.OR P2, PT, R0, RZ, P3 ;  /* 0x000000ff0000720c */ /* 0x000fe20001f42670 */
[----:B------:R-:W-:Y:S01]  /*1630*/  UISETP.NE.AND UP1, UPT, UR17, URZ, UPT ;  /* 0x000000ff1100728c */ /* 0x000fe2000bf25270 */
[----:B------:R-:W-:Y:S02]  /*1640*/  PLOP3.LUT P1, PT, P1, PT, PT, 0x8, 0x80 ;  /* 0x000000000080781c */ /* 0x000fe40000f2e170 */
[----:B------:R-:W-:Y:S01]  /*1650*/  CS2R R10, SRZ ;  /* 0x00000000000a7805 */ /* 0x000fe2000001ff00 */
[----:B------:R-:W-:Y:S01]  /*1660*/  IMAD.MOV.U32 R9, RZ, RZ, RZ ;  /* 0x000000ffff097224 */ /* 0x000fe200078e00ff */
[----:B------:R-:W2:Y:S01]  /*1670*/  LDCU UR39, c[0x0][0x370] ;  /* 0x00006e00ff2777ac */ /* 0x000ea20008000800 */
[----:B------:R-:W-:Y:S01]  /*1680*/  IMAD.MOV.U32 R8, RZ, RZ, 0x1 ;  /* 0x00000001ff087424 */ /* 0x000fe200078e00ff */
[----:B------:R-:W3:Y:S01]  /*1690*/  LDCU.64 UR28, c[0x0][0x348] ;  /* 0x00006900ff1c77ac */ /* 0x000ee20008000a00 */
[----:B------:R-:W-:-:S02]  /*16a0*/  USHF.R.U32.HI UR44, URZ, 0x6, UR21 ;  /* 0x00000006ff2c7899 */ /* 0x000fc40008011615 */
[----:B-1----:R-:W-:Y:S02]  /*16b0*/  UIADD3 UR5, UPT, UPT, UR6, 0x3f, URZ ;  /* 0x0000003f06057890 */ /* 0x002fe4000fffe0ff */
[----:B------:R-:W-:Y:S02]  /*16c0*/  UIADD3 UR46, UPT, UPT, UR6, 0x7e, URZ ;  /* 0x0000007e062e7890 */ /* 0x000fe4000fffe0ff */
[----:B------:R-:W-:Y:S01]  /*16d0*/  USHF.R.S32.HI UR4, URZ, 0x1f, UR5 ;  /* 0x0000001fff047899 */ /* 0x000fe20008011405 */
[----:B------:R-:W1:Y:S03]  /*16e0*/  LDCU UR38, c[0x0][0x374] ;  /* 0x00006e80ff2677ac */ /* 0x000e660008000800 */
[----:B------:R-:W-:Y:S02]  /*16f0*/  ULEA.HI UR4, UR4, UR5, URZ, 0x6 ;  /* 0x0000000504047291 */ /* 0x000fe4000f8f30ff */
[----:B------:R-:W-:-:S02]  /*1700*/  USEL UR25, UR37, 0x2, UP1 ;  /* 0x0000000225197887 */ /* 0x000fc40008800000 */
[----:B------:R-:W-:Y:S02]  /*1710*/  USHF.R.S32.HI UR41, URZ, 0x6, UR4 ;  /* 0x00000006ff297899 */ /* 0x000fe40008011404 */
[----:B------:R-:W-:Y:S02]  /*1720*/  UIADD3 UR4, UPT, UPT, UR6, -0x1, URZ ;  /* 0xffffffff06047890 */ /* 0x000fe4000fffe0ff */
[----:B------:R-:W-:Y:S02]  /*1730*/  UISETP.LT.U32.AND UP0, UPT, UR41, 0x3, UPT ;  /* 0x000000032900788c */ /* 0x000fe4000bf01070 */
[----:B------:R-:W-:Y:S02]  /*1740*/  UISETP.GE.U32.AND UP2, UPT, UR4, -0x7f, UPT ;  /* 0xffffff810400788c */ /* 0x000fe4000bf46070 */
[----:B------:R-:W-:Y:S01]  /*1750*/  USEL UR40, UR41, 0x3, UP0 ;  /* 0x0000000329287887 */ /* 0x000fe20008000000 */
[----:B------:R-:W-:-:S03]  /*1760*/  UMOV UR5, URZ ;  /* 0x000000ff00057c82 */ /* 0x000fc60008000000 */
[----:B------:R-:W-:Y:S02]  /*1770*/  UIADD3 UR24, UPT, UPT, UR40, -0x1, URZ ;  /* 0xffffffff28187890 */ /* 0x000fe4000fffe0ff */
[----:B------:R-:W-:-:S03]  /*1780*/  UIADD3 UR43, UPT, UPT, UR41, -UR40, URZ ;  /* 0x80000028292b7290 */ /* 0x000fc6000fffe0ff */
[----:B------:R-:W-:-:S04]  /*1790*/  @UP2 UIADD3 UR24, UPT, UPT, UR40, URZ, URZ ;  /* 0x000000ff28182290 */ /* 0x000fc8000fffe0ff */
[----:B-123--:R-:W-:-:S12]  /*17a0*/  UIADD3 UR24, UPT, UPT, UR24, 0x1, URZ ;  /* 0x0000000118187890 */ /* 0x00efd8000fffe0ff */
.L_x_42:
[----:B------:R-:W-:Y:S01]  /*17b0*/  UISETP.NE.AND UP0, UPT, UR45, URZ, UPT ;  /* 0x000000ff2d00728c */ /* 0x000fe2000bf05270 */
[----:B-1----:R-:W1:Y:S08]  /*17c0*/  S2UR UR45, SR_CgaCtaId ;  /* 0x00000000002d79c3 */ /* 0x002e700000008800 */
[----:B------:R-:W-:Y:S05]  /*17d0*/  BRA.U UP0, `(.L_x_23) ;  /* 0x0000000100347547 */ /* 0x000fea000b800000 */
[----:B------:R-:W2:Y:S01]  /*17e0*/  S2R R0, SR_CgaCtaId ;  /* 0x0000000000007919 */ /* 0x000ea20000008800 */
[----:B------:R-:W-:Y:S02]  /*17f0*/  MOV R3, 0x400 ;  /* 0x0000040000037802 */ /* 0x000fe40000000f00 */
[----:B------:R-:W-:Y:S02]  /*1800*/  SHF.L.U32 R2, R8, 0x1f, RZ ;  /* 0x0000001f08027819 */ /* 0x000fe400000006ff */
[----:B--2---:R-:W-:-:S05]  /*1810*/  LEA R0, R0, R3, 0x18 ;  /* 0x0000000300007211 */ /* 0x004fca00078ec0ff */
[----:B------:R-:W-:-:S04]  /*1820*/  IMAD R3, R9, 0x8, R0 ;  /* 0x0000000809037824 */ /* 0x000fc800078e0200 */
[----:B------:R-:W2:Y:S02]  /*1830*/  SYNCS.PHASECHK.TRANS64.TRYWAIT P0, [R3+URZ+0xd0], R2 ;  /* 0x0000d002030075a7 */ /* 0x000ea400080011ff */
[----:B--2---:R-:W-:Y:S05]  /*1840*/  @!P0 BRA `(.L_x_24) ;  /* 0x0000006c00b48947 */ /* 0x004fea0003800000 */
.L_x_112:
[----:B------:R-:W-:Y:S01]  /*1850*/  VIADD R9, R9, 0x1 ;  /* 0x0000000109097836 */ /* 0x000fe20000000000 */
[----:B------:R2:W-:Y:S04]  /*1860*/  SYNCS.ARRIVE.TRANS64.A1T0 RZ, [R3+URZ+0xc0], RZ ;  /* 0x0000c0ff03ff79a7 */ /* 0x0005e800081000ff */
[----:B------:R-:W-:-:S04]  /*1870*/  ISETP.NE.AND P0, PT, R9, 0x2, PT ;  /* 0x000000020900780c */ /* 0x000fc80003f05270 */
[----:B------:R-:W-:Y:S02]  /*1880*/  SEL R9, R9, RZ, P0 ;  /* 0x000000ff09097207 */ /* 0x000fe40000000000 */
[----:B--2---:R-:W-:-:S04]  /*1890*/  SEL R3, RZ, 0x1, P0 ;  /* 0x00000001ff037807 */ /* 0x004fc80000000000 */
[----:B------:R-:W-:-:S07]  /*18a0*/  LOP3.LUT R8, R8, R3, RZ, 0x3c, !PT ;  /* 0x0000000308087212 */ /* 0x000fce00078e3cff */
.L_x_23:
[----:B------:R-:W-:Y:S01]  /*18b0*/  UMOV UR6, 0x400 ;  /* 0x0000040000067882 */ /* 0x000fe20000000000 */
[----:B------:R-:W-:Y:S01]  /*18c0*/  SHF.L.U32 R0, R12, 0x1f, RZ ;  /* 0x0000001f0c007819 */ /* 0x000fe200000006ff */
[----:B-1----:R-:W-:Y:S02]  /*18d0*/  ULEA UR6, UR45, UR6, 0x18 ;  /* 0x000000062d067291 */ /* 0x002fe4000f8ec0ff */
[----:B------:R-:W-:Y:S02]  /*18e0*/  UISETP.GE.U32.AND UP0, UPT, UR46, 0x7f, UPT ;  /* 0x0000007f2e00788c */ /* 0x000fe4000bf06070 */
[----:B------:R-:W-:Y:S02]  /*18f0*/  ULEA UR4, UR5, UR6, 0x3 ;  /* 0x0000000605047291 */ /* 0x000fe4000f8e18ff */
[----:B------:R-:W-:Y:S02]  /*1900*/  USHF.L.U32 UR11, UR20, 0x7, URZ ;  /* 0x00000007140b7899 */ /* 0x000fe400080006ff */
[----:B------:R-:W-:Y:S01]  /*1910*/  ULEA UR35, UR16, UR44, 0x7 ;  /* 0x0000002c10237291 */ /* 0x000fe2000f8e38ff */
[----:B------:R-:W-:-:S04]  /*1920*/  UMOV UR13, URZ ;  /* 0x000000ff000d7c82 */ /* 0x000fc80008000000 */
[----:B------:R1:W2:Y:S01]  /*1930*/  SYNCS.PHASECHK.TRANS64.TRYWAIT P0, [UR4+0x18], R0 ;  /* 0x00001800ff0075a7 */ /* 0x0002a20008001104 */
[----:B------:R-:W-:Y:S06]  /*1940*/  BRA.U !UP0, `(.L_x_25) ;  /* 0x0000000108bc7547 */ /* 0x000fec000b800000 */
[----:B------:R-:W-:Y:S01]  /*1950*/  UMOV UR7, URZ ;  /* 0x000000ff00077c82 */ /* 0x000fe20008000000 */
[----:B------:R-:W-:-:S05]  /*1960*/  UMOV UR4, UR5 ;  /* 0x0000000500047c82 */ /* 0x000fca0008000000 */
.L_x_31:
[----:B------:R-:W-:Y:S01]  /*1970*/  ULEA UR33, UR4, UR6, 0x3 ;  /* 0x0000000604217291 */ /* 0x000fe2000f8e18ff */
[----:B--2---:R-:W-:Y:S01]  /*1980*/  @!P3 MOV R2, 0x4000 ;  /* 0x000040000002b802 */ /* 0x004fe20000000f00 */
[----:B--2-4-:R-:W-:Y:S10]  /*1990*/  @P0 BRA `(.L_x_26) ;  /* 0x00000000000c0947 */ /* 0x014ff40003800000 */
[----:B------:R-:W-:-:S04]  /*19a0*/  SHF.L.U32 R3, R12, 0x1f, RZ ;  /* 0x0000001f0c037819 */ /* 0x000fc800000006ff */
[----:B------:R-:W2:Y:S02]  /*19b0*/  SYNCS.PHASECHK.TRANS64.TRYWAIT P0, [UR33+0x18], R3 ;  /* 0x00001803ff0075a7 */ /* 0x000ea40008001121 */
[----:B--2---:R-:W-:Y:S05]  /*19c0*/  @!P0 BRA `(.L_x_27) ;  /* 0x0000006c00688947 */ /* 0x004fea0003800000 */
.L_x_26:
[----:B------:R2:W-:Y:S01]  /*19d0*/  @!P3 SYNCS.ARRIVE.TRANS64 RZ, [UR33], R2 ;  /* 0x00000002ffffb9a7 */ /* 0x0005e20008000021 */
[----:B------:R-:W-:-:S04]  /*19e0*/  ULOP3.LUT UR5, UR25, 0x2, URZ, 0xfc, !UPT ;  /* 0x0000000219057892 */ /* 0x000fc8000f8efcff */
[----:B------:R-:W-:-:S09]  /*19f0*/  UISETP.NE.AND UP0, UPT, UR5, 0x2, UPT ;  /* 0x000000020500788c */ /* 0x000fd2000bf05270 */
[----:B------:R-:W-:Y:S05]  /*1a00*/  BRA.U UP0, `(.L_x_28) ;  /* 0x0000000100047547 */ /* 0x000fea000b800000 */
[----:B------:R-:W-:Y:S05]  /*1a10*/  BPT.TRAP 0x1 ;  /* 0x000000040000795c */ /* 0x000fea0000300000 */
.L_x_28:
[----:B------:R-:W-:Y:S04]  /*1a20*/  BSSY.RECONVERGENT B0, `(.L_x_29) ;  /* 0x0000003000007945 */ /* 0x000fe80003800200 */
[----:B------:R-:W-:Y:S05]  /*1a30*/  @P2 BRA `(.L_x_30) ;  /* 0x0000000000042947 */ /* 0x000fea0003800000 */
[----:B------:R-:W-:Y:S05]  /*1a40*/  BPT.TRAP 0x1 ;  /* 0x000000040000795c */ /* 0x000fea0000300000 */
.L_x_30:
[----:B------:R-:W-:Y:S05]  /*1a50*/  BSYNC.RECONVERGENT B0 ;  /* 0x0000000000007941 */ /* 0x000fea0003800200 */
.L_x_29:
[----:B------:R-:W-:Y:S02]  /*1a60*/  UIADD3 UR5, UPT, UPT, UR4, 0x1, URZ ;  /* 0x0000000104057890 */ /* 0x000fe4000fffe0ff */
[----:B------:R-:W-:Y:S02]  /*1a70*/  UIADD3 UR16, UP1, UPT, UR28, 0x80, URZ ;  /* 0x000000801c107890 */ /* 0x000fe4000ff3e0ff */
[----:B------:R-:W-:Y:S02]  /*1a80*/  UISETP.NE.AND UP0, UPT, UR5, 0x3, UPT ;  /* 0x000000030500788c */ /* 0x000fe4000bf05270 */
[----:B------:R-:W-:Y:S02]  /*1a90*/  USHF.L.U32 UR34, UR7, 0x6, URZ ;  /* 0x0000000607227899 */ /* 0x000fe400080006ff */
[----:B------:R-:W-:Y:S02]  /*1aa0*/  USEL UR9, URZ, 0x1, UP0 ;  /* 0x00000001ff097887 */ /* 0x000fe40008000000 */
[----:B------:R-:W-:-:S02]  /*1ab0*/  USEL UR5, UR5, URZ, UP0 ;  /* 0x000000ff05057287 */ /* 0x000fc40008000000 */
[----:B------:R-:W-:Y:S02]  /*1ac0*/  UIADD3 UR14, UP0, UPT, UR28, 0x180, URZ ;  /* 0x000001801c0e7890 */ /* 0x000fe4000ff1e0ff */
[----:B------:R-:W-:Y:S01]  /*1ad0*/  ULEA UR8, UR5, UR6, 0x3 ;  /* 0x0000000605087291 */ /* 0x000fe2000f8e18ff */
[----:B------:R-:W-:Y:S01]  /*1ae0*/  LOP3.LUT R12, R12, UR9, RZ, 0x3c, !PT ;  /* 0x000000090c0c7c12 */ /* 0x000fe2000f8e3cff */
[----:B------:R-:W-:Y:S02]  /*1af0*/  UIADD3.X UR17, UPT, UPT, URZ, UR29, URZ, UP1, !UPT ;  /* 0x0000001dff117290 */ /* 0x000fe40008ffe4ff */
[----:B------:R-:W-:Y:S01]  /*1b00*/  UIADD3.X UR15, UPT, UPT, URZ, UR29, URZ, UP0, !UPT ;  /* 0x0000001dff0f7290 */ /* 0x000fe200087fe4ff */
[----:B-1----:R-:W-:Y:S01]  /*1b10*/  SHF.L.U32 R0, R12, 0x1f, RZ ;  /* 0x0000001f0c007819 */ /* 0x002fe200000006ff */
[----:B------:R-:W-:Y:S01]  /*1b20*/  UMOV UR18, 0x0 ;  /* 0x0000000000127882 */ /* 0x000fe20000000000 */
[----:B------:R-:W-:Y:S01]  /*1b30*/  UMOV UR19, 0x10000000 ;  /* 0x1000000000137882 */ /* 0x000fe20000000000 */
[----:B------:R-:W-:Y:S01]  /*1b40*/  UMOV UR12, UR36 ;  /* 0x00000024000c7c82 */ /* 0x000fe20008000000 */
[----:B------:R3:W4:Y:S01]  /*1b50*/  SYNCS.PHASECHK.TRANS64.TRYWAIT P0, [UR8+0x18], R0 ;  /* 0x00001800ff0075a7 */ /* 0x0007220008001108 */
[----:B------:R-:W-:Y:S01]  /*1b60*/  USHF.L.U32 UR8, UR4, 0xd, URZ ;  /* 0x0000000d04087899 */ /* 0x000fe200080006ff */
[----:B------:R-:W-:-:S02]  /*1b70*/  UMOV UR9, UR33 ;  /* 0x0000002100097c82 */ /* 0x000fc40008000000 */
[----:B------:R-:W-:Y:S01]  /*1b80*/  UMOV UR4, 0x30000 ;  /* 0x0003000000047882 */ /* 0x000fe20000000000 */
[----:B------:R-:W-:Y:S02]  /*1b90*/  ULOP3.LUT UR32, UR8, UR21, URZ, 0xfc, !UPT ;  /* 0x0000001508207292 */ /* 0x000fe4000f8efcff */
[----:B------:R-:W-:Y:S02]  /*1ba0*/  UIADD3 UR8, UPT, UPT, UR6, 0xe400, UR8 ;  /* 0x0000e40006087890 */ /* 0x000fe4000fffe008 */
[----:B------:R-:W-:Y:S01]  /*1bb0*/  UIADD3 UR32, UPT, UPT, UR6, 0x8400, UR32 ;  /* 0x0000840006207890 */ /* 0x000fe2000fffe020 */
[----:B------:R-:W-:Y:S01]  /*1bc0*/  UMOV UR10, UR34 ;  /* 0x00000022000a7c82 */ /* 0x000fe20008000000 */
[----:B------:R-:W-:Y:S01]  /*1bd0*/  UIADD3 UR7, UPT, UPT, UR7, 0x1, URZ ;  /* 0x0000000107077890 */ /* 0x000fe2000fffe0ff */
[----:B------:R-:W-:-:S03]  /*1be0*/  UMOV UR13, UR24 ;  /* 0x00000018000d7c82 */ /* 0x000fc60008000000 */
[----:B------:R-:W-:-:S03]  /*1bf0*/  UISETP.NE.AND UP0, UPT, UR7, UR24, UPT ;  /* 0x000000180700728c */ /* 0x000fc6000bf05270 */
[----:B------:R1:W-:Y:S01]  /*1c00*/  UTMALDG.3D.MULTICAST [UR32], [UR16], UR4, desc[UR18] ;  /* 0x00001220100073b4 */ /* 0x0003e20008011804 */
[----:B------:R3:W-:Y:S01]  /*1c10*/  UTMALDG.3D [UR8], [UR14], desc[UR18] ;  /* 0x000012080e0075b4 */ /* 0x0007e20008011000 */
[----:B-1----:R-:W-:-:S04]  /*1c20*/  UMOV UR4, UR5 ;  /* 0x0000000500047c82 */ /* 0x002fc80008000000 */
[----:B---3--:R-:W-:Y:S05]  /*1c30*/  BRA.U UP0, `(.L_x_31) ;  /* 0xfffffffd004c7547 */ /* 0x008fea000b83ffff */
.L_x_25:
[----:B------:R-:W-:Y:S01]  /*1c40*/  ULEA UR4, UR5, UR6, 0x3 ;  /* 0x0000000605047291 */ /* 0x000fe2000f8e18ff */
[----:B-1----:R-:W-:Y:S01]  /*1c50*/  SHF.L.U32 R0, R12, 0x1f, RZ ;  /* 0x0000001f0c007819 */ /* 0x002fe200000006ff */
[----:B------:R-:W-:Y:S01]  /*1c60*/  @!P1 SYNCS.ARRIVE.TRANS64.A1T0 RZ, [UR6+0x58], RZ ;  /* 0x000058ffffff99a7 */ /* 0x000fe20008100006 */
[----:B------:R-:W-:-:S06]  /*1c70*/  UISETP.GT.AND UP0, UPT, UR41, UR40, UPT ;  /* 0x000000282900728c */ /* 0x000fcc000bf04270 */
[----:B--2-4-:R1:W2:Y:S03]  /*1c80*/  SYNCS.PHASECHK.TRANS64.TRYWAIT P0, [UR4+0x18], R0 ;  /* 0x00001800ff0075a7 */ /* 0x0142a60008001104 */
[----:B------:R-:W-:Y:S05]  /*1c90*/  BRA.U !UP0, `(.L_x_32) ;  /* 0x0000000108c07547 */ /* 0x000fea000b800000 */
[----:B------:R-:W-:Y:S01]  /*1ca0*/  UIADD3 UR26, UPT, UPT, UR43, UR13, URZ ;  /* 0x0000000d2b1a7290 */ /* 0x000fe2000fffe0ff */
[----:B------:R-:W-:-:S11]  /*1cb0*/  UMOV UR4, UR5 ;  /* 0x0000000500047c82 */ /* 0x000fd60008000000 */
.L_x_38:
[----:B------:R-:W-:Y:S01]  /*1cc0*/  ULEA UR17, UR4, UR6, 0x3 ;  /* 0x0000000604117291 */ /* 0x000fe2000f8e18ff */
[----:B--2---:R-:W-:Y:S01]  /*1cd0*/  @!P3 MOV R2, 0x4000 ;  /* 0x000040000002b802 */ /* 0x004fe20000000f00 */
[----:B--2-4-:R-:W-:Y:S10]  /*1ce0*/  @P0 BRA `(.L_x_33) ;  /* 0x00000000000c0947 */ /* 0x014ff40003800000 */
[----:B------:R-:W-:-:S04]  /*1cf0*/  SHF.L.U32 R3, R12, 0x1f, RZ ;  /* 0x0000001f0c037819 */ /* 0x000fc800000006ff */
[----:B------:R-:W2:Y:S02]  /*1d00*/  SYNCS.PHASECHK.TRANS64.TRYWAIT P0, [UR17+0x18], R3 ;  /* 0x00001803ff0075a7 */ /* 0x000ea40008001111 */
[----:B--2---:R-:W-:Y:S05]  /*1d10*/  @!P0 BRA `(.L_x_34) ;  /* 0x0000006800ac8947 */ /* 0x004fea0003800000 */
.L_x_33:
[----:B------:R2:W-:Y:S01]  /*1d20*/  @!P3 SYNCS.ARRIVE.TRANS64 RZ, [UR17], R2 ;  /* 0x00000002ffffb9a7 */ /* 0x0005e20008000011 */
[----:B------:R-:W-:-:S04]  /*1d30*/  ULOP3.LUT UR5, UR25, 0x2, URZ, 0xfc, !UPT ;  /* 0x0000000219057892 */ /* 0x000fc8000f8efcff */
[----:B------:R-:W-:-:S09]  /*1d40*/  UISETP.NE.AND UP0, UPT, UR5, 0x2, UPT ;  /* 0x000000020500788c */ /* 0x000fd2000bf05270 */
[----:B------:R-:W-:Y:S05]  /*1d50*/  BRA.U UP0, `(.L_x_35) ;  /* 0x0000000100047547 */ /* 0x000fea000b800000 */
[----:B------:R-:W-:Y:S05]  /*1d60*/  BPT.TRAP 0x1 ;  /* 0x000000040000795c */ /* 0x000fea0000300000 */
.L_x_35:
[----:B------:R-:W-:Y:S04]  /*1d70*/  BSSY.RECONVERGENT B0, `(.L_x_36) ;  /* 0x0000003000007945 */ /* 0x000fe80003800200 */
[----:B------:R-:W-:Y:S05]  /*1d80*/  @P2 BRA `(.L_x_37) ;  /* 0x0000000000042947 */ /* 0x000fea0003800000 */
[----:B------:R-:W-:Y:S05]  /*1d90*/  BPT.TRAP 0x1 ;  /* 0x000000040000795c */ /* 0x000fea0000300000 */
.L_x_37:
[----:B------:R-:W-:Y:S05]  /*1da0*/  BSYNC.RECONVERGENT B0 ;  /* 0x0000000000007941 */ /* 0x000fea0003800200 */
.L_x_36:
[----:B------:R-:W-:Y:S02]  /*1db0*/  UIADD3 UR5, UPT, UPT, UR4, 0x1, URZ ;  /* 0x0000000104057890 */ /* 0x000fe4000fffe0ff */
[----:B------:R-:W-:Y:S02]  /*1dc0*/  UIADD3 UR14, UP1, UPT, UR28, 0x80, URZ ;  /* 0x000000801c0e7890 */ /* 0x000fe4000ff3e0ff */
[----:B------:R-:W-:Y:S02]  /*1dd0*/  UISETP.NE.AND UP0, UPT, UR5, 0x3, UPT ;  /* 0x000000030500788c */ /* 0x000fe4000bf05270 */
[----:B------:R-:W-:Y:S02]  /*1de0*/  USHF.L.U32 UR18, UR13, 0x6, URZ ;  /* 0x000000060d127899 */ /* 0x000fe400080006ff */
[----:B------:R-:W-:Y:S02]  /*1df0*/  USEL UR8, URZ, 0x1, UP0 ;  /* 0x00000001ff087887 */ /* 0x000fe40008000000 */
[----:B------:R-:W-:-:S02]  /*1e00*/  USEL UR5, UR5, URZ, UP0 ;  /* 0x000000ff05057287 */ /* 0x000fc40008000000 */
[----:B------:R-:W-:Y:S02]  /*1e10*/  UIADD3 UR22, UP0, UPT, UR28, 0x180, URZ ;  /* 0x000001801c167890 */ /* 0x000fe4000ff1e0ff */
[----:B------:R-:W-:Y:S01]  /*1e20*/  LOP3.LUT R12, R12, UR8, RZ, 0x3c, !PT ;  /* 0x000000080c0c7c12 */ /* 0x000fe2000f8e3cff */
[----:B------:R-:W-:Y:S02]  /*1e30*/  USHF.L.U32 UR8, UR4, 0xd, URZ ;  /* 0x0000000d04087899 */ /* 0x000fe400080006ff */
[----:B------:R-:W-:Y:S01]  /*1e40*/  ULEA UR7, UR5, UR6, 0x3 ;  /* 0x0000000605077291 */ /* 0x000fe2000f8e18ff */
[----:B-1----:R-:W-:Y:S01]  /*1e50*/  SHF.L.U32 R0, R12, 0x1f, RZ ;  /* 0x0000001f0c007819 */ /* 0x002fe200000006ff */
[----:B------:R-:W-:Y:S02]  /*1e60*/  ULOP3.LUT UR16, UR8, UR21, URZ, 0xfc, !UPT ;  /* 0x0000001508107292 */ /* 0x000fe4000f8efcff */
[----:B------:R-:W-:Y:S02]  /*1e70*/  UIADD3.X UR15, UPT, UPT, URZ, UR29, URZ, UP1, !UPT ;  /* 0x0000001dff0f7290 */ /* 0x000fe40008ffe4ff */
[----:B------:R-:W-:-:S02]  /*1e80*/  UIADD3 UR16, UPT, UPT, UR6, 0x8400, UR16 ;  /* 0x0000840006107890 */ /* 0x000fc4000fffe010 */
[----:B------:R-:W-:Y:S01]  /*1e90*/  UIADD3 UR8, UPT, UPT, UR6, 0xe400, UR8 ;  /* 0x0000e40006087890 */ /* 0x000fe2000fffe008 */
[----:B------:R3:W4:Y:S01]  /*1ea0*/  SYNCS.PHASECHK.TRANS64.TRYWAIT P0, [UR7+0x18], R0 ;  /* 0x00001800ff0075a7 */ /* 0x0007220008001107 */
[----:B------:R-:W-:Y:S01]  /*1eb0*/  UIADD3.X UR23, UPT, UPT, URZ, UR29, URZ, UP0, !UPT ;  /* 0x0000001dff177290 */ /* 0x000fe200087fe4ff */
[----:B------:R-:W-:Y:S01]  /*1ec0*/  UMOV UR4, 0x30000 ;  /* 0x0003000000047882 */ /* 0x000fe20000000000 */
[----:B------:R-:W-:Y:S01]  /*1ed0*/  UMOV UR30, 0x0 ;  /* 0x00000000001e7882 */ /* 0x000fe20000000000 */
[----:B------:R-:W-:Y:S01]  /*1ee0*/  UMOV UR31, 0x10000000 ;  /* 0x10000000001f7882 */ /* 0x000fe20000000000 */
[----:B------:R-:W-:Y:S01]  /*1ef0*/  UMOV UR19, UR35 ;  /* 0x0000002300137c82 */ /* 0x000fe20008000000 */
[----:B------:R-:W-:Y:S01]  /*1f00*/  UMOV UR20, UR36 ;  /* 0x0000002400147c82 */ /* 0x000fe20008000000 */
[----:B------:R-:W-:Y:S01]  /*1f10*/  UMOV UR12, UR36 ;  /* 0x00000024000c7c82 */ /* 0x000fe20008000000 */
[----:B------:R-:W-:Y:S01]  /*1f20*/  UMOV UR9, UR17 ;  /* 0x0000001100097c82 */ /* 0x000fe20008000000 */
[----:B------:R-:W-:Y:S01]  /*1f30*/  UMOV UR10, UR18 ;  /* 0x00000012000a7c82 */ /* 0x000fe20008000000 */
[----:B------:R1:W-:Y:S01]  /*1f40*/  UTMALDG.3D.MULTICAST [UR16], [UR14], UR4, desc[UR30] ;  /* 0x00001e100e0073b4 */ /* 0x0003e20008011804 */
[----:B------:R-:W-:-:S04]  /*1f50*/  UIADD3 UR13, UPT, UPT, UR13, 0x1, URZ ;  /* 0x000000010d0d7890 */ /* 0x000fc8000fffe0ff */
[----:B------:R-:W-:Y:S01]  /*1f60*/  UISETP.NE.AND UP0, UPT, UR13, UR26, UPT ;  /* 0x0000001a0d00728c */ /* 0x000fe2000bf05270 */
[----:B------:R3:W-:Y:S01]  /*1f70*/  UTMALDG.3D [UR8], [UR22], desc[UR30] ;  /* 0x00001e08160075b4 */ /* 0x0007e20008011000 */
[----:B-1----:R-:W-:-:S07]  /*1f80*/  UMOV UR4, UR5 ;  /* 0x0000000500047c82 */ /* 0x002fce0008000000 */
[----:B---3--:R-:W-:Y:S05]  /*1f90*/  BRA.U UP0, `(.L_x_38) ;  /* 0xfffffffd00487547 */ /* 0x008fea000b83ffff */
.L_x_32:
[C---:B------:R-:W-:Y:S01]  /*1fa0*/  LEA R3, R11.reuse, UR6, 0x3 ;  /* 0x000000060b037c11 */ /* 0x040fe2000f8e18ff */
[----:B------:R-:W-:Y:S01]  /*1fb0*/  NOP ;  /* 0x0000000000007918 */ /* 0x000fe20000000000 */
[----:B-1----:R-:W-:Y:S02]  /*1fc0*/  SHF.L.U32 R0, R10, 0x1f, RZ ;  /* 0x0000001f0a007819 */ /* 0x002fe400000006ff */
[----:B------:R-:W-:Y:S02]  /*1fd0*/  LEA R5, R11, UR6, 0x4 ;  /* 0x000000060b057c11 */ /* 0x000fe4000f8e20ff */
[----:B--2-4-:R-:W1:Y:S02]  /*1fe0*/  SYNCS.PHASECHK.TRANS64.TRYWAIT P0, [R3+URZ+0x60], R0 ;  /* 0x00006000030075a7 */ /* 0x014e6400080011ff */
[----:B-1----:R-:W-:Y:S05]  /*1ff0*/  @!P0 BRA `(.L_x_39) ;  /* 0x00000068000c8947 */ /* 0x002fea0003800000 */
.L_x_115:
[----:B------:R-:W2:Y:S01]  /*2000*/  LDS.128 R4, [R5+0xf0] ;  /* 0x0000f00005047984 */ /* 0x000ea20000000c00 */
[----:B------:R-:W-:Y:S01]  /*2010*/  UISETP.GE.AND UP0, UPT, UR42, 0x1, UPT ;  /* 0x000000012a00788c */ /* 0x000fe2000bf06270 */
[----:B------:R-:W-:Y:S01]  /*2020*/  @!PT LDS RZ, [RZ] ;  /* 0x00000000fffff984 */ /* 0x000fe20000000800 */
[----:B------:R-:W-:Y:S01]  /*2030*/  @!PT LDS RZ, [RZ] ;  /* 0x00000000fffff984 */ /* 0x000fe20000000800 */
[----:B------:R-:W-:Y:S01]  /*2040*/  @!PT LDS RZ, [RZ] ;  /* 0x00000000fffff984 */ /* 0x000fe20000000800 */
[----:B------:R-:W-:Y:S01]  /*2050*/  @!PT LDS RZ, [RZ] ;  /* 0x00000000fffff984 */ /* 0x000fe20000000800 */
[----:B------:R3:W-:Y:S06]  /*2060*/  MEMBAR.ALL.CTA ;  /* 0x0000000000007992 */ /* 0x0007ec0000008000 */
[----:B---3--:R-:W3:Y:S01]  /*2070*/  FENCE.VIEW.ASYNC.S ;  /* 0x00000000000073c6 */ /* 0x008ee20000000000 */
[----:B--2---:R-:W-:-:S13]  /*2080*/  LOP3.LUT P0, RZ, R6, 0x1, RZ, 0xc0, !PT ;  /* 0x0000000106ff7812 */ /* 0x004fda000780c0ff */
[----:B---3--:R-:W-:Y:S01]  /*2090*/  VOTEU.ANY UP1, P0 ;  /* 0x0000000000ff7886 */ /* 0x008fe20000020100 */
[----:B------:R-:W-:-:S13]  /*20a0*/  PLOP3.LUT P0, PT, PT, PT, UP1, 0x80, 0x8 ;  /* 0x000000000008781c */ /* 0x000fda0003f0f018 */
[----:B-1----:R-:W-:Y:S02]  /*20b0*/  @P0 LOP3.LUT R0, R5, 0xffff, RZ, 0xc0, !PT ;  /* 0x0000ffff05000812 */ /* 0x002fe400078ec0ff */
[----:B------:R-:W-:Y:S02]  /*20c0*/  @P0 MOV R2, R4 ;  /* 0x0000000400020202 */ /* 0x000fe40000000f00 */
[----:B------:R-:W-:Y:S01]  /*20d0*/  @P0 R2UR UR7, R0 ;  /* 0x00000000000702ca */ /* 0x000fe200000e0000 */
[----:B------:R-:W-:Y:S01]  /*20e0*/  VIADD R0, R3, 0x70 ;  /* 0x0000007003007836 */ /* 0x000fe20000000000 */
[----:B------:R-:W-:Y:S02]  /*20f0*/  @P0 SHF.R.U32.HI R4, RZ, 0x10, R5 ;  /* 0x00000010ff040819 */ /* 0x000fe40000011605 */
[----:B------:R-:W-:Y:S02]  /*2100*/  @P0 R2UR UR8, R2 ;  /* 0x00000000020802ca */ /* 0x000fe400000e0000 */
[----:B------:R-:W-:-:S02]  /*2110*/  PRMT R0, RZ, 0x654, R0 ;  /* 0x00000654ff007816 */ /* 0x000fc40000000000 */
[----:B------:R-:W-:Y:S02]  /*2120*/  @P0 R2UR UR4, R4 ;  /* 0x00000000040402ca */ /* 0x000fe400000e0000 */
[----:B------:R1:W-:Y:S03]  /*2130*/  SYNCS.ARRIVE.TRANS64.RED.A1T0 RZ, [R0+URZ], RZ ;  /* 0x000000ff00ff79a7 */ /* 0x0003e600081004ff */
[----:B------:R-:W-:-:S04]  /*2140*/  @UP1 UMOV UR27, UR7 ;  /* 0x00000007001b1c82 */ /* 0x000fc80008000000 */
[----:B------:R-:W-:-:S04]  /*2150*/  @UP1 UMOV UR37, UR8 ;  /* 0x0000000800251c82 */ /* 0x000fc80008000000 */
[----:B------:R-:W-:Y:S01]  /*2160*/  @UP1 UMOV UR36, UR4 ;  /* 0x0000000400241c82 */ /* 0x000fe20008000000 */
[----:B------:R-:W-:Y:S05]  /*2170*/  BRA.U !UP0, `(.L_x_40) ;  /* 0x0000000108d47547 */ /* 0x000fea000b800000 */
[----:B------:R-:W2:Y:S01]  /*2180*/  LDCU.128 UR12, c[0x0][0xb10] ;  /* 0x00016200ff0c77ac */ /* 0x000ea20008000c00 */
[----:B------:R-:W3:Y:S01]  /*2190*/  LDCU UR26, c[0x0][0xb20] ;  /* 0x00016400ff1a77ac */ /* 0x000ee20008000800 */
[----:B------:R-:W4:Y:S01]  /*21a0*/  LDCU UR20, c[0x0][0xb0c] ;  /* 0x00016180ff1477ac */ /* 0x000f220008000800 */
[----:B------:R-:W1:Y:S01]  /*21b0*/  LDCU.64 UR10, c[0x0][0xb28] ;  /* 0x00016500ff0a77ac */ /* 0x000e620008000a00 */
[----:B------:R-:W-:Y:S02]  /*21c0*/  UISETP.NE.AND UP3, UPT, UR42, 0x1, UPT ;  /* 0x000000012a00788c */ /* 0x000fe4000bf65270 */
[----:B--2---:R-:W-:Y:S02]  /*21d0*/  UIMAD.WIDE.U32 UR16, UR38, UR15, URZ ;  /* 0x0000000f261072a5 */ /* 0x004fe4000f8e00ff */
[----:B------:R-:W-:Y:S02]  /*21e0*/  UIMAD.WIDE.U32 UR8, UR39, UR12, URZ ;  /* 0x0000000c270872a5 */ /* 0x000fe4000f8e00ff */
[----:B------:R-:W-:-:S02]  /*21f0*/  UISETP.NE.AND UP0, UPT, UR14, 0x1, UPT ;  /* 0x000000010e00788c */ /* 0x000fc4000bf05270 */
[----:B------:R-:W-:Y:S01]  /*2200*/  UIMAD.WIDE.U32 UR22, UR27, UR15, URZ ;  /* 0x0000000f1b1672a5 */ /* 0x000fe2000f8e00ff */
[----:B------:R-:W-:Y:S02]  /*2210*/  UMOV UR16, UR17 ;  /* 0x0000001100107c82 */ /* 0x000fe40008000000 */
[----:B------:R-:W-:Y:S01]  /*2220*/  UMOV UR8, UR9 ;  /* 0x0000000900087c82 */ /* 0x000fe20008000000 */
[----:B---3--:R-:W-:Y:S02]  /*2230*/  USHF.R.U32.HI UR16, URZ, UR26, UR16 ;  /* 0x0000001aff107299 */ /* 0x008fe40008011610 */
[----:B----4-:R-:W-:Y:S02]  /*2240*/  UISETP.NE.AND UP2, UPT, UR20, 0x1, UPT ;  /* 0x000000011400788c */ /* 0x010fe4000bf45270 */
[----:B------:R-:W-:Y:S02]  /*2250*/  USHF.R.U32.HI UR8, URZ, UR13, UR8 ;  /* 0x0000000dff087299 */ /* 0x000fe40008011608 */
[----:B------:R-:W-:-:S02]  /*2260*/  USEL UR7, UR38, UR16, !UP0 ;  /* 0x0000001026077287 */ /* 0x000fc4000c000000 */
[----:B------:R-:W-:Y:S02]  /*2270*/  USEL UR8, UR39, UR8, !UP2 ;  /* 0x0000000827087287 */ /* 0x000fe4000d000000 */
[----:B-1----:R-:W-:Y:S01]  /*2280*/  UIMAD.WIDE.U32 UR16, UR7, UR10, URZ ;  /* 0x0000000a071072a5 */ /* 0x002fe2000f8e00ff */
[----:B------:R-:W-:Y:S01]  /*2290*/  UMOV UR4, UR23 ;  /* 0x0000001700047c82 */ /* 0x000fe20008000000 */
[----:B------:R-:W-:Y:S02]  /*22a0*/  UIMAD.WIDE.U32 UR18, UR37, UR12, URZ ;  /* 0x0000000c251272a5 */ /* 0x000fe4000f8e00ff */
[----:B------:R-:W-:-:S03]  /*22b0*/  UIMAD.WIDE.U32 UR22, UR8, UR10, URZ ;  /* 0x0000000a081672a5 */ /* 0x000fc6000f8e00ff */
[----:B------:R-:W-:Y:S01]  /*22c0*/  UMOV UR16, UR17 ;  /* 0x0000001100107c82 */ /* 0x000fe20008000000 */
[----:B------:R-:W-:Y:S02]  /*22d0*/  USHF.R.U32.HI UR4, URZ, UR26, UR4 ;  /* 0x0000001aff047299 */ /* 0x000fe40008011604 */
[----:B------:R-:W-:Y:S01]  /*22e0*/  @UP3 USHF.R.U32.HI UR7, URZ, UR11, UR16 ;  /* 0x0000000bff073299 */ /* 0x000fe20008011610 */
[----:B------:R-:W-:Y:S01]  /*22f0*/  UMOV UR18, UR19 ;  /* 0x0000001300127c82 */ /* 0x000fe20008000000 */
[----:B------:R-:W-:Y:S01]  /*2300*/  UMOV UR22, UR23 ;  /* 0x0000001700167c82 */ /* 0x000fe20008000000 */
[----:B------:R-:W-:Y:S02]  /*2310*/  USHF.R.U32.HI UR13, URZ, UR13, UR18 ;  /* 0x0000000dff0d7299 */ /* 0x000fe40008011612 */
[----:B------:R-:W-:Y:S02]  /*2320*/  USEL UR4, UR27, UR4, !UP0 ;  /* 0x000000041b047287 */ /* 0x000fe4000c000000 */
[----:B------:R-:W-:-:S02]  /*2330*/  @UP3 USHF.R.U32.HI UR8, URZ, UR11, UR22 ;  /* 0x0000000bff083299 */ /* 0x000fc40008011616 */
[----:B------:R-:W-:Y:S02]  /*2340*/  UIMAD UR9, UR42, UR7, URZ ;  /* 0x000000072a0972a4 */ /* 0x000fe4000f8e02ff */
[----:B------:R-:W-:Y:S02]  /*2350*/  USEL UR7, UR37, UR13, !UP2 ;  /* 0x0000000d25077287 */ /* 0x000fe4000d000000 */
[----:B------:R-:W-:Y:S02]  /*2360*/  UIMAD UR12, UR42, UR8, URZ ;  /* 0x000000082a0c72a4 */ /* 0x000fe4000f8e02ff */
[----:B------:R-:W-:Y:S02]  /*2370*/  UISETP.GE.AND UP0, UPT, UR4, UR9, UPT ;  /* 0x000000090400728c */ /* 0x000fe4000bf06270 */
[----:B------:R-:W-:Y:S02]  /*2380*/  UIMAD.WIDE.U32 UR16, UR4, UR10, URZ ;  /* 0x0000000a041072a5 */ /* 0x000fe4000f8e00ff */
[----:B------:R-:W-:-:S02]  /*2390*/  UISETP.GE.OR UP0, UPT, UR7, UR12, UP0 ;  /* 0x0000000c0700728c */ /* 0x000fc40008706670 */
        /* <DEDUP_REMOVED lines=19> */
.L_x_40:
[----:B------:R-:W2:Y:S02]  /*24d0*/  LDCU UR4, c[0x0][0xb30] ;  /* 0x00016600ff0477ac */ /* 0x000ea40008000800 */
[----:B--2---:R-:W-:-:S09]  /*24e0*/  UISETP.NE.AND UP0, UPT, UR4, 0x1, UPT ;  /* 0x000000010400788c */ /* 0x004fd2000bf05270 */
[----:B------:R-:W-:Y:S05]  /*24f0*/  BRA.U UP0, `(.L_x_41) ;  /* 0x0000000100447547 */ /* 0x000fea000b800000 */
[----:B------:R-:W2:Y:S01]  /*2500*/  LDCU.128 UR12, c[0x0][0xb10] ;  /* 0x00016200ff0c77ac */ /* 0x000ea20008000c00 */
[----:B------:R-:W3:Y:S01]  /*2510*/  LDCU UR16, c[0x0][0xb0c] ;  /* 0x00016180ff1077ac */ /* 0x000ee20008000800 */
[----:B------:R-:W4:Y:S01]  /*2520*/  LDCU UR17, c[0x0][0xb20] ;  /* 0x00016400ff1177ac */ /* 0x000f220008000800 */
[----:B--2---:R-:W-:Y:S02]  /*2530*/  UIMAD.WIDE.U32 UR10, UR37, UR12, URZ ;  /* 0x0000000c250a72a5 */ /* 0x004fe4000f8e00ff */
[----:B------:R-:W-:Y:S02]  /*2540*/  UIMAD.WIDE.U32 UR8, UR27, UR15, URZ ;  /* 0x0000000f1b0872a5 */ /* 0x000fe4000f8e00ff */
[----:B---3--:R-:W-:Y:S02]  /*2550*/  UISETP.NE.AND UP2, UPT, UR16, 0x1, UPT ;  /* 0x000000011000788c */ /* 0x008fe4000bf45270 */
[----:B------:R-:W-:Y:S01]  /*2560*/  UISETP.NE.AND UP0, UPT, UR14, 0x1, UPT ;  /* 0x000000010e00788c */ /* 0x000fe2000bf05270 */
[----:B------:R-:W-:-:S02]  /*2570*/  UMOV UR7, UR11 ;  /* 0x0000000b00077c82 */ /* 0x000fc40008000000 */
[----:B------:R-:W-:Y:S01]  /*2580*/  UMOV UR4, UR9 ;  /* 0x0000000900047c82 */ /* 0x000fe20008000000 */
[----:B------:R-:W-:Y:S02]  /*2590*/  USHF.R.U32.HI UR7, URZ, UR13, UR7 ;  /* 0x0000000dff077299 */ /* 0x000fe40008011607 */
[----:B----4-:R-:W-:Y:S02]  /*25a0*/  USHF.R.U32.HI UR4, URZ, UR17, UR4 ;  /* 0x00000011ff047299 */ /* 0x010fe40008011604 */
[----:B------:R-:W-:Y:S02]  /*25b0*/  USEL UR7, UR37, UR7, !UP2 ;  /* 0x0000000725077287 */ /* 0x000fe4000d000000 */
[----:B------:R-:W-:-:S04]  /*25c0*/  USEL UR4, UR27, UR4, !UP0 ;  /* 0x000000041b047287 */ /* 0x000fc8000c000000 */
[----:B------:R-:W-:Y:S02]  /*25d0*/  UIADD3 UR8, UPT, UPT, UR7, -UR4, URZ ;  /* 0x8000000407087290 */ /* 0x000fe4000fffe0ff */
[----:B------:R-:W-:Y:S02]  /*25e0*/  UIADD3 UR4, UPT, UPT, -UR7, UR4, URZ ;  /* 0x0000000407047290 */ /* 0x000fe4000fffe1ff */
[----:B------:R-:W-:Y:S02]  /*25f0*/  UIMAD UR27, UR8, UR14, UR27 ;  /* 0x0000000e081b72a4 */ /* 0x000fe4000f8e021b */
[----:B------:R-:W-:-:S12]  /*2600*/  UIMAD UR37, UR4, UR16, UR37 ;  /* 0x00000010042572a4 */ /* 0x000fd8000f8e0225 */
.L_x_41:
[----:B------:R-:W-:Y:S01]  /*2610*/  VIADD R11, R11, 0x1 ;  /* 0x000000010b0b7836 */ /* 0x000fe20000000000 */
[----:B------:R-:W-:Y:S01]  /*2620*/  R2UR UR4, R160 ;  /* 0x00000000a00472ca */ /* 0x000fe200000e0000 */
[----:B------:R-:W-:Y:S01]  /*2630*/  UIADD3 UR20, UPT, UPT, UR27, UR63, URZ ;  /* 0x0000003f1b147290 */ /* 0x000fe2000fffe0ff */
[----:B------:R-:W-:Y:S02]  /*2640*/  PLOP3.LUT P1, PT, PT, PT, PT, 0x80, 0x8 ;  /* 0x000000000008781c */ /* 0x000fe40003f2f070 */
[----:B------:R-:W-:-:S04]  /*2650*/  ISETP.NE.AND P0, PT, R11, 0x2, PT ;  /* 0x000000020b00780c */ /* 0x000fc80003f05270 */
[----:B------:R-:W-:Y:S02]  /*2660*/  SEL R3, RZ, 0x1, P0 ;  /* 0x00000001ff037807 */ /* 0x000fe40000000000 */
[----:B------:R-:W-:Y:S02]  /*2670*/  SEL R11, R11, RZ, P0 ;  /* 0x000000ff0b0b7207 */ /* 0x000fe40000000000 */
[----:B------:R-:W-:Y:S01]  /*2680*/  LOP3.LUT R10, R10, R3, RZ, 0x3c, !PT ;  /* 0x000000030a0a7212 */ /* 0x000fe200078e3cff */
[----:B------:R-:W-:Y:S01]  /*2690*/  UIADD3 UR16, UPT, UPT, UR37, UR4, URZ ;  /* 0x0000000425107290 */ /* 0x000fe2000fffe0ff */
[----:B------:R-:W-:Y:S11]  /*26a0*/  BRA.U UP1, `(.L_x_42) ;  /* 0xfffffff101407547 */ /* 0x000ff6000b83ffff */
[----:B------:R-:W-:Y:S01]  /*26b0*/  UIADD3 UR6, UPT, UPT, UR6, 0x18, URZ ;  /* 0x0000001806067890 */ /* 0x000fe2000fffe0ff */
[----:B------:R-:W-:-:S03]  /*26c0*/  SHF.L.U32 R3, R12, 0x1f, RZ ;  /* 0x0000001f0c037819 */ /* 0x000fc600000006ff */
[----:B------:R-:W-:-:S09]  /*26d0*/  ULEA UR4, UR5, UR6, 0x3 ;  /* 0x0000000605047291 */ /* 0x000fd2000f8e18ff */
[----:B------:R-:W2:Y:S02]  /*26e0*/  SYNCS.PHASECHK.TRANS64.TRYWAIT P0, [UR4], R3 ;  /* 0x00000003ff0075a7 */ /* 0x000ea40008001104 */
[----:B--2---:R-:W-:Y:S05]  /*26f0*/  @!P0 BRA `(.L_x_43) ;  /* 0x0000006000608947 */ /* 0x004fea0003800000 */
.L_x_117:
[----:B------:R-:W-:-:S04]  /*2700*/  UIADD3 UR4, UPT, UPT, UR5, 0x1, URZ ;  /* 0x0000000105047890 */ /* 0x000fc8000fffe0ff */
[----:B------:R-:W-:-:S04]  /*2710*/  UISETP.NE.AND UP0, UPT, UR4, 0x3, UPT ;  /* 0x000000030400788c */ /* 0x000fc8000bf05270 */
[----:B------:R-:W-:Y:S02]  /*2720*/  USEL UR7, URZ, 0x1, UP0 ;  /* 0x00000001ff077887 */ /* 0x000fe40008000000 */
[----:B------:R-:W-:-:S04]  /*2730*/  USEL UR4, UR4, URZ, UP0 ;  /* 0x000000ff04047287 */ /* 0x000fc80008000000 */
[----:B------:R-:W-:Y:S01]  /*2740*/  ULEA UR5, UR4, UR6, 0x3 ;  /* 0x0000000604057291 */ /* 0x000fe2000f8e18ff */
[----:B------:R-:W-:-:S04]  /*2750*/  LOP3.LUT R12, R12, UR7, RZ, 0x3c, !PT ;  /* 0x000000070c0c7c12 */ /* 0x000fc8000f8e3cff */
[----:B-1----:R-:W-:-:S04]  /*2760*/  SHF.L.U32 R3, R12, 0x1f, RZ ;  /* 0x0000001f0c037819 */ /* 0x002fc800000006ff */
[----:B------:R-:W1:Y:S02]  /*2770*/  SYNCS.PHASECHK.TRANS64.TRYWAIT P0, [UR5], R3 ;  /* 0x00000003ff0075a7 */ /* 0x000e640008001105 */
[----:B-1----:R-:W-:Y:S05]  /*2780*/  @!P0 BRA `(.L_x_44) ;  /* 0x0000006000548947 */ /* 0x002fea0003800000 */
.L_x_119:
[----:B------:R-:W-:-:S04]  /*2790*/  UIADD3 UR4, UPT, UPT, UR4, 0x1, URZ ;  /* 0x0000000104047890 */ /* 0x000fc8000fffe0ff */
[----:B------:R-:W-:-:S04]  /*27a0*/  UISETP.NE.AND UP0, UPT, UR4, 0x3, UPT ;  /* 0x000000030400788c */ /* 0x000fc8000bf05270 */
[----:B------:R-:W-:Y:S02]  /*27b0*/  USEL UR5, URZ, 0x1, UP0 ;  /* 0x00000001ff057887 */ /* 0x000fe40008000000 */
[----:B------:R-:W-:-:S04]  /*27c0*/  USEL UR4, UR4, URZ, UP0 ;  /* 0x000000ff04047287 */ /* 0x000fc80008000000 */
[----:B------:R-:W-:Y:S01]  /*27d0*/  ULEA UR4, UR4, UR6, 0x3 ;  /* 0x0000000604047291 */ /* 0x000fe2000f8e18ff */
[----:B-1----:R-:W-:-:S04]  /*27e0*/  LOP3.LUT R3, R12, UR5, RZ, 0x3c, !PT ;  /* 0x000000050c037c12 */ /* 0x002fc8000f8e3cff */
[----:B------:R-:W-:Y:S01]  /*27f0*/  SHF.L.U32 R3, R3, 0x1f, RZ ;  /* 0x0000001f03037819 */ /* 0x000fe200000006ff */
[----:B------:R-:W-:-:S07]  /*2800*/  IMAD.U32 R0, RZ, RZ, UR4 ;  /* 0x00000004ff007e24 */ /* 0x000fce000f8e00ff */
.L_x_45:
[----:B-1----:R1:W2:Y:S02]  /*2810*/  SYNCS.PHASECHK.TRANS64.TRYWAIT P0, [R0+URZ], R3 ;  /* 0x00000003000075a7 */ /* 0x0022a400080011ff */
[----:B--2---:R-:W-:Y:S05]  /*2820*/  @!P0 NANOSLEEP.SYNCS 0x989680 ;  /* 0x009896800000895d */ /* 0x004fea0003900000 */
[----:B------:R-:W2:Y:S02]  /*2830*/  @!P0 SYNCS.PHASECHK.TRANS64 P0, [R0+URZ], R3 ;  /* 0x00000003000085a7 */ /* 0x000ea400080010ff */
[----:B--2---:R-:W-:Y:S05]  /*2840*/  @P0 EXIT ;  /* 0x000000000000094d */ /* 0x004fea0003800000 */
[----:B------:R-:W-:Y:S05]  /*2850*/  BRA `(.L_x_45) ;  /* 0xfffffffc00ec7947 */ /* 0x000fea000383ffff */
.L_x_22:
[----:B------:R-:W-:-:S04]  /*2860*/  UISETP.NE.AND UP0, UPT, UR45, URZ, UPT ;  /* 0x000000ff2d00728c */ /* 0x000fc8000bf05270 */
[----:B------:R-:W-:-:S09]  /*2870*/  UISETP.NE.OR UP0, UPT, UR17, 0x1, UP0 ;  /* 0x000000011100788c */ /* 0x000fd20008705670 */
[----:B------:R-:W-:Y:S05]  /*2880*/  BRA.U UP0, `(.L_x_46) ;  /* 0x0000000500487547 */ /* 0x000fea000b800000 */
[----:B------:R-:W-:Y:S01]  /*2890*/  ISETP.GE.U32.AND P2, PT, R0, 0x2, PT ;  /* 0x000000020000780c */ /* 0x000fe20003f46070 */
[----:B------:R-:W-:Y:S01]  /*28a0*/  IMAD.MOV.U32 R12, RZ, RZ, 0x1 ;  /* 0x00000001ff0c7424 */ /* 0x000fe200078e00ff */
[----:B------:R-:W-:Y:S02]  /*28b0*/  CS2R R10, SRZ ;  /* 0x00000000000a7805 */ /* 0x000fe4000001ff00 */
[----:B------:R-:W-:Y:S01]  /*28c0*/  CS2R R8, SRZ ;  /* 0x0000000000087805 */ /* 0x000fe2000001ff00 */
[----:B------:R-:W-:Y:S01]  /*28d0*/  UMOV UR6, 0x400 ;  /* 0x0000040000067882 */ /* 0x000fe20000000000 */
[----:B------:R-:W-:Y:S01]  /*28e0*/  UMOV UR5, URZ ;  /* 0x000000ff00057c82 */ /* 0x000fe20008000000 */
[----:B------:R-:W-:-:S12]  /*28f0*/  ULEA UR6, UR45, UR6, 0x18 ;  /* 0x000000062d067291 */ /* 0x000fd8000f8ec0ff */
.L_x_50:
[----:B------:R-:W-:Y:S02]  /*2900*/  LEA R2, R8, UR6, 0x3 ;  /* 0x0000000608027c11 */ /* 0x000fe4000f8e18ff */
[----:B------:R-:W-:-:S03]  /*2910*/  SHF.L.U32 R5, R9, 0x1f, RZ ;  /* 0x0000001f09057819 */ /* 0x000fc600000006ff */
[----:B------:R-:W-:Y:S01]  /*2920*/  VIADD R4, R2, 0xd0 ;  /* 0x000000d002047836 */ /* 0x000fe20000000000 */
[----:B------:R-:W1:Y:S02]  /*2930*/  SYNCS.PHASECHK.TRANS64.TRYWAIT P0, [R2+URZ+0xc0], R5 ;  /* 0x0000c005020075a7 */ /* 0x000e6400080011ff */
[----:B-1----:R-:W-:Y:S05]  /*2940*/  @!P0 BRA `(.L_x_47) ;  /* 0x0000005c00fc8947 */ /* 0x002fea0003800000 */
.L_x_120:
[----:B------:R-:W-:Y:S01]  /*2950*/  ULEA UR4, UR5, UR6, 0x3 ;  /* 0x0000000605047291 */ /* 0x000fe2000f8e18ff */
[----:B------:R-:W-:Y:S02]  /*2960*/  PRMT R4, RZ, 0x654, R4 ;  /* 0x00000654ff047816 */ /* 0x000fe40000000004 */
[----:B-1----:R-:W-:Y:S01]  /*2970*/  SHF.L.U32 R5, R12, 0x1f, RZ ;  /* 0x0000001f0c057819 */ /* 0x002fe200000006ff */
[----:B------:R-:W-:Y:S01]  /*2980*/  UIADD3 UR7, UPT, UPT, UR4, 0x60, URZ ;  /* 0x0000006004077890 */ /* 0x000fe2000fffe0ff */
[----:B------:R1:W-:Y:S05]  /*2990*/  SYNCS.ARRIVE.TRANS64.RED.A1T0 RZ, [R4+URZ], RZ ;  /* 0x000000ff04ff79a7 */ /* 0x0003ea00081004ff */
[----:B------:R-:W-:Y:S01]  /*29a0*/  IMAD.U32 R7, RZ, RZ, UR7 ;  /* 0x00000007ff077e24 */ /* 0x000fe2000f8e00ff */
[----:B------:R-:W2:Y:S04]  /*29b0*/  SYNCS.PHASECHK.TRANS64.TRYWAIT P0, [UR4+0x70], R5 ;  /* 0x00007005ff0075a7 */ /* 0x000ea80008001104 */
[----:B------:R-:W-:Y:S01]  /*29c0*/  PRMT R6, R0, 0x654, R7 ;  /* 0x0000065400067816 */ /* 0x000fe20000000007 */
[----:B-1----:R-:W-:Y:S01]  /*29d0*/  @!P2 IMAD.MOV.U32 R4, RZ, RZ, 0x10 ;  /* 0x00000010ff04a424 */ /* 0x002fe200078e00ff */
[----:B--2---:R-:W-:Y:S06]  /*29e0*/  @!P0 BRA `(.L_x_48) ;  /* 0x0000005c00e88947 */ /* 0x004fec0003800000 */
.L_x_122:
[----:B------:R-:W-:Y:S01]  /*29f0*/  ULEA UR8, UR5, UR6, 0x4 ;  /* 0x0000000605087291 */ /* 0x000fe2000f8e20ff */
[----:B------:R-:W-:Y:S01]  /*2a00*/  SEL R3, R6, R3, !P2 ;  /* 0x0000000306037207 */ /* 0x000fe20005000000 */
[----:B------:R-:W-:Y:S01]  /*2a10*/  UIADD3 UR9, UPT, UPT, UR4, 0x60, URZ ;  /* 0x0000006004097890 */ /* 0x000fe2000fffe0ff */
[----:B-1----:R-:W-:Y:S01]  /*2a20*/  LEA R2, R11, UR6, 0x3 ;  /* 0x000000060b027c11 */ /* 0x002fe2000f8e18ff */
[----:B------:R-:W-:Y:S01]  /*2a30*/  UIADD3 UR8, UPT, UPT, UR8, 0xf0, URZ ;  /* 0x000000f008087890 */ /* 0x000fe2000fffe0ff */
[----:B------:R-:W-:Y:S01]  /*2a40*/  SHF.L.U32 R5, R10, 0x1f, RZ ;  /* 0x0000001f0a057819 */ /* 0x000fe200000006ff */
[----:B------:R1:W-:Y:S01]  /*2a50*/  @!P2 SYNCS.ARRIVE.TRANS64.RED RZ, [R3+URZ], R4 ;  /* 0x0000000403ffa9a7 */ /* 0x0003e200080004ff */
[----:B------:R-:W-:Y:S01]  /*2a60*/  UIADD3 UR4, UPT, UPT, UR5, 0x1, URZ ;  /* 0x0000000105047890 */ /* 0x000fe2000fffe0ff */
[----:B------:R-:W-:-:S03]  /*2a70*/  VIADD R8, R8, 0x1 ;  /* 0x0000000108087836 */ /* 0x000fc60000000000 */
[----:B------:R-:W-:Y:S02]  /*2a80*/  UISETP.NE.AND UP0, UPT, UR4, 0x2, UPT ;  /* 0x000000020400788c */ /* 0x000fe4000bf05270 */
[----:B------:R-:W-:Y:S06]  /*2a90*/  UGETNEXTWORKID.BROADCAST [UR8], [UR9] ;  /* 0x00000000080073ca */ /* 0x000fec0008000100 */
[----:B------:R-:W-:Y:S01]  /*2aa0*/  USEL UR7, URZ, 0x1, UP0 ;  /* 0x00000001ff077887 */ /* 0x000fe20008000000 */
[----:B------:R-:W-:Y:S01]  /*2ab0*/  ISETP.NE.AND P0, PT, R8, 0x2, PT ;  /* 0x000000020800780c */ /* 0x000fe20003f05270 */
[----:B------:R-:W-:Y:S01]  /*2ac0*/  USEL UR5, UR4, URZ, UP0 ;  /* 0x000000ff04057287 */ /* 0x000fe20008000000 */
[----:B------:R-:W2:Y:S03]  /*2ad0*/  SYNCS.PHASECHK.TRANS64.TRYWAIT P1, [R2+URZ+0x60], R5 ;  /* 0x00006005020075a7 */ /* 0x000ea600080211ff */
[----:B------:R-:W-:Y:S01]  /*2ae0*/  LOP3.LUT R12, R12, UR7, RZ, 0x3c, !PT ;  /* 0x000000070c0c7c12 */ /* 0x000fe2000f8e3cff */
[----:B-12---:R-:W-:Y:S07]  /*2af0*/  @!P1 BRA `(.L_x_49) ;  /* 0x0000005c00bc9947 */ /* 0x006fee0003800000 */
.L_x_123:
[C---:B------:R-:W-:Y:S01]  /*2b00*/  LEA R4, R11.reuse, UR6, 0x4 ;  /* 0x000000060b047c11 */ /* 0x040fe2000f8e20ff */
[----:B-1----:R-:W-:Y:S01]  /*2b10*/  VIADD R2, R2, 0x70 ;  /* 0x0000007002027836 */ /* 0x002fe20000000000 */
[----:B------:R-:W-:Y:S01]  /*2b20*/  SEL R8, R8, RZ, P0 ;  /* 0x000000ff08087207 */ /* 0x000fe20000000000 */
[----:B------:R-:W-:-:S03]  /*2b30*/  VIADD R11, R11, 0x1 ;  /* 0x000000010b0b7836 */ /* 0x000fc60000000000 */
[----:B------:R-:W1:Y:S01]  /*2b40*/  LDS.128 R4, [R4+0xf0] ;  /* 0x0000f00004047984 */ /* 0x000e620000000c00 */
[----:B------:R-:W-:Y:S02]  /*2b50*/  PRMT R2, RZ, 0x654, R2 ;  /* 0x00000654ff027816 */ /* 0x000fe40000000002 */
[C---:B------:R-:W-:Y:S01]  /*2b60*/  ISETP.NE.AND P1, PT, R11.reuse, 0x2, PT ;  /* 0x000000020b00780c */ /* 0x040fe20003f25270 */
[----:B------:R-:W-:Y:S01]  /*2b70*/  @!PT LDS RZ, [RZ] ;  /* 0x00000000fffff984 */ /* 0x000fe20000000800 */
[----:B------:R-:W-:Y:S01]  /*2b80*/  @!PT LDS RZ, [RZ] ;  /* 0x00000000fffff984 */ /* 0x000fe20000000800 */
[----:B------:R-:W-:Y:S01]  /*2b90*/  @!PT LDS RZ, [RZ] ;  /* 0x00000000fffff984 */ /* 0x000fe20000000800 */
[----:B------:R-:W-:Y:S01]  /*2ba0*/  @!PT LDS RZ, [RZ] ;  /* 0x00000000fffff984 */ /* 0x000fe20000000800 */
[----:B------:R2:W-:Y:S06]  /*2bb0*/  MEMBAR.ALL.CTA ;  /* 0x0000000000007992 */ /* 0x0005ec0000008000 */
[----:B--2---:R-:W2:Y:S01]  /*2bc0*/  FENCE.VIEW.ASYNC.S ;  /* 0x00000000000073c6 */ /* 0x004ea20000000000 */
[----:B------:R-:W-:Y:S01]  /*2bd0*/  SEL R11, R11, RZ, P1 ;  /* 0x000000ff0b0b7207 */ /* 0x000fe20000800000 */
[----:B--2---:R2:W-:Y:S01]  /*2be0*/  SYNCS.ARRIVE.TRANS64.RED.A1T0 RZ, [R2+URZ], RZ ;  /* 0x000000ff02ff79a7 */ /* 0x0045e200081004ff */
[----:B-1----:R-:W-:-:S02]  /*2bf0*/  LOP3.LUT P3, RZ, R6, 0x1, RZ, 0xc0, !PT ;  /* 0x0000000106ff7812 */ /* 0x002fc4000786c0ff */
[----:B------:R-:W-:-:S04]  /*2c00*/  SEL R5, RZ, 0x1, P1 ;  /* 0x00000001ff057807 */ /* 0x000fc80000800000 */
[----:B------:R-:W-:Y:S02]  /*2c10*/  LOP3.LUT R10, R10, R5, RZ, 0x3c, !PT ;  /* 0x000000050a0a7212 */ /* 0x000fe400078e3cff */
[----:B--2---:R-:W-:-:S04]  /*2c20*/  SEL R2, RZ, 0x1, P0 ;  /* 0x00000001ff027807 */ /* 0x004fc80000000000 */
[----:B------:R-:W-:Y:S01]  /*2c30*/  LOP3.LUT R9, R9, R2, RZ, 0x3c, !PT ;  /* 0x0000000209097212 */ /* 0x000fe200078e3cff */
[----:B------:R-:W-:Y:S06]  /*2c40*/  @P3 BRA `(.L_x_50) ;  /* 0xfffffffc002c3947 */ /* 0x000fec000383ffff */
[----:B------:R-:W-:Y:S01]  /*2c50*/  ULEA UR4, UR5, UR6, 0x3 ;  /* 0x0000000605047291 */ /* 0x000fe2000f8e18ff */
[----:B------:R-:W-:-:S08]  /*2c60*/  SHF.L.U32 R3, R12, 0x1f, RZ ;  /* 0x0000001f0c037819 */ /* 0x000fd000000006ff */
[----:B------:R-:W1:Y:S02]  /*2c70*/  SYNCS.PHASECHK.TRANS64 P0, [UR4+0x70], R3 ;  /* 0x00007003ff0075a7 */ /* 0x000e640008001004 */
[----:B-1----:R-:W-:Y:S05]  /*2c80*/  @P0 BRA `(.L_x_51) ;  /* 0x0000000000080947 */ /* 0x002fea0003800000 */
[----:B------:R-:W1:Y:S02]  /*2c90*/  SYNCS.PHASECHK.TRANS64.TRYWAIT P0, [UR4+0x70], R3 ;  /* 0x00007003ff0075a7 */ /* 0x000e640008001104 */
[----:B-1----:R-:W-:Y:S05]  /*2ca0*/  @!P0 BRA `(.L_x_52) ;  /* 0x0000005c00648947 */ /* 0x002fea0003800000 */
.L_x_51:
[----:B------:R-:W-:-:S04]  /*2cb0*/  UIADD3 UR7, UPT, UPT, UR5, 0x1, URZ ;  /* 0x0000000105077890 */ /* 0x000fc8000fffe0ff */
[----:B------:R-:W-:-:S04]  /*2cc0*/  UISETP.NE.AND UP0, UPT, UR7, 0x2, UPT ;  /* 0x000000020700788c */ /* 0x000fc8000bf05270 */
[----:B------:R-:W-:Y:S02]  /*2cd0*/  USEL UR8, URZ, 0x1, UP0 ;  /* 0x00000001ff087887 */ /* 0x000fe40008000000 */
[----:B------:R-:W-:-:S04]  /*2ce0*/  USEL UR7, UR7, URZ, UP0 ;  /* 0x000000ff07077287 */ /* 0x000fc80008000000 */
[----:B------:R-:W-:Y:S01]  /*2cf0*/  ULEA UR7, UR7, UR6, 0x3 ;  /* 0x0000000607077291 */ /* 0x000fe2000f8e18ff */
[----:B-1----:R-:W-:-:S04]  /*2d00*/  LOP3.LUT R3, R12, UR8, RZ, 0x3c, !PT ;  /* 0x000000080c037c12 */ /* 0x002fc8000f8e3cff */
[----:B------:R-:W-:-:S04]  /*2d10*/  SHF.L.U32 R0, R3, 0x1f, RZ ;  /* 0x0000001f03007819 */ /* 0x000fc800000006ff */
[----:B------:R-:W1:Y:S02]  /*2d20*/  SYNCS.PHASECHK.TRANS64 P0, [UR7+0x70], R0 ;  /* 0x00007000ff0075a7 */ /* 0x000e640008001007 */
[----:B-1----:R-:W-:Y:S05]  /*2d30*/  @P0 EXIT ;  /* 0x000000000000094d */ /* 0x002fea0003800000 */
[----:B------:R-:W-:Y:S02]  /*2d40*/  SHF.L.U32 R3, R3, 0x1f, RZ ;  /* 0x0000001f03037819 */ /* 0x000fe400000006ff */
[----:B------:R-:W-:-:S07]  /*2d50*/  MOV R0, UR7 ;  /* 0x0000000700007c02 */ /* 0x000fce0008000f00 */
.L_x_53:
[----:B-1----:R1:W2:Y:S02]  /*2d60*/  SYNCS.PHASECHK.TRANS64.TRYWAIT P0, [R0+URZ+0x70], R3 ;  /* 0x00007003000075a7 */ /* 0x0022a400080011ff */
[----:B--2---:R-:W-:Y:S05]  /*2d70*/  @!P0 NANOSLEEP.SYNCS 0x989680 ;  /* 0x009896800000895d */ /* 0x004fea0003900000 */
[----:B------:R-:W2:Y:S02]  /*2d80*/  @!P0 SYNCS.PHASECHK.TRANS64 P0, [R0+URZ+0x70], R3 ;  /* 0x00007003000085a7 */ /* 0x000ea400080010ff */
[----:B--2---:R-:W-:Y:S05]  /*2d90*/  @P0 EXIT ;  /* 0x000000000000094d */ /* 0x004fea0003800000 */
[----:B------:R-:W-:Y:S05]  /*2da0*/  BRA `(.L_x_53) ;  /* 0xfffffffc00ec7947 */ /* 0x000fea000383ffff */
.L_x_46:
[----:B------:R-:W-:Y:S05]  /*2db0*/  BRA.U UP4, `(.L_x_54) ;  /* 0x0000000d04847547 */ /* 0x000fea000b800000 */
[----:B------:R-:W-:Y:S01]  /*2dc0*/  UMOV UR4, 0x40 ;  /* 0x0000004000047882 */ /* 0x000fe20000000000 */
[----:B------:R-:W-:Y:S01]  /*2dd0*/  NOP ;  /* 0x0000000000007918 */ /* 0x000fe20000000000 */
[----:B------:R-:W-:Y:S01]  /*2de0*/  ULEA UR5, UR45, UR4, 0x18 ;  /* 0x000000042d057291 */ /* 0x000fe2000f8ec0ff */
[----:B------:R-:W-:Y:S02]  /*2df0*/  UMOV UR6, 0x400 ;  /* 0x0000040000067882 */ /* 0x000fe40000000000 */
[----:B------:R-:W-:-:S06]  /*2e00*/  ULEA UR6, UR45, UR6, 0x18 ;  /* 0x000000062d067291 */ /* 0x000fcc000f8ec0ff */
[----:B------:R-:W1:Y:S02]  /*2e10*/  LDS.U8 R0, [UR5+0x1c] ;  /* 0x00001c05ff007984 */ /* 0x000e640008000000 */
[----:B-1----:R-:W-:-:S13]  /*2e20*/  ISETP.NE.AND P0, PT, R0, RZ, PT ;  /* 0x000000ff0000720c */ /* 0x002fda0003f05270 */
[----:B------:R-:W-:Y:S05]  /*2e30*/  @P0 BRA `(.L_x_55) ;  /* 0x0000000000580947 */ /* 0x000fea0003800000 */
[----:B------:R-:W-:-:S13]  /*2e40*/  ELECT P0, URZ, PT ;  /* 0x0000000000ff782f */ /* 0x000fda0003800000 */
[----:B------:R-:W-:Y:S05]  /*2e50*/  @!P0 BRA `(.L_x_56) ;  /* 0x0000000000608947 */ /* 0x000fea0003800000 */
[----:B------:R-:W-:Y:S01]  /*2e60*/  UMOV UR4, 0x10 ;  /* 0x0000001000047882 */ /* 0x000fe20000000000 */
[----:B------:R-:W-:Y:S01]  /*2e70*/  HFMA2 R0, -RZ, RZ, 0, 5.9604644775390625e-08 ;  /* 0x00000001ff007431 */ /* 0x000fe200000001ff */
[----:B------:R-:W-:-:S03]  /*2e80*/  MOV R3, 0xffff ;  /* 0x0000ffff00037802 */ /* 0x000fc60000000f00 */
[----:B------:R-:W-:Y:S04]  /*2e90*/  DEPBAR.LE SB1, 0x36 ;  /* 0x00009d800000791a */ /* 0x000fe80000000000 */
[----:B------:R-:W1:Y:S02]  /*2ea0*/  UTCATOMSWS.FIND_AND_SET.ALIGN UP0, UR4, UR4 ;  /* 0x00000004000475e3 */ /* 0x000e640008000800 */
[----:B-1----:R-:W-:Y:S01]  /*2eb0*/  MOV R4, UR4 ;  /* 0x0000000400047c02 */ /* 0x002fe20008000f00 */
[----:B------:R-:W-:Y:S06]  /*2ec0*/  BRA.U UP0, `(.L_x_57) ;  /* 0x0000000100187547 */ /* 0x000fec000b800000 */
.L_x_58:
[----:B------:R-:W-:Y:S05]  /*2ed0*/  NANOSLEEP 0x64 ;  /* 0x000000640000795d */ /* 0x000fea0003800000 */
[----:B------:R-:W-:-:S05]  /*2ee0*/  UMOV UR4, 0x10 ;  /* 0x0000001000047882 */ /* 0x000fca0000000000 */
[----:B------:R-:W-:Y:S04]  /*2ef0*/  DEPBAR.LE SB1, 0x36 ;  /* 0x00009d800000791a */ /* 0x000fe80000000000 */
[----:B------:R-:W1:Y:S02]  /*2f00*/  UTCATOMSWS.FIND_AND_SET.ALIGN UP0, UR4, UR4 ;  /* 0x00000004000475e3 */ /* 0x000e640008000800 */
[----:B-1----:R-:W-:Y:S01]  /*2f10*/  MOV R4, UR4 ;  /* 0x0000000400047c02 */ /* 0x002fe20008000f00 */
[----:B------:R-:W-:Y:S05]  /*2f20*/  BRA.U !UP0, `(.L_x_58) ;  /* 0xfffffffd08e87547 */ /* 0x000fea000b83ffff */
.L_x_57:
[-C--:B------:R-:W-:Y:S02]  /*2f30*/  SHF.L.U32 R3, R3, R4.reuse, RZ ;  /* 0x0000000403037219 */ /* 0x080fe400000006ff */
[----:B------:R-:W-:Y:S01]  /*2f40*/  SHF.L.U32 R0, R0, R4, RZ ;  /* 0x0000000400007219 */ /* 0x000fe200000006ff */
[----:B------:R-:W-:Y:S02]  /*2f50*/  IMAD.SHL.U32 R4, R4, 0x20, RZ ;  /* 0x0000002004047824 */ /* 0x000fe400078e00ff */
[----:B------:R1:W-:Y:S04]  /*2f60*/  ATOMS.OR RZ, [UR5+0x14], R3 ;  /* 0x00001403ffff798c */ /* 0x0003e8000b000005 */
[----:B------:R1:W-:Y:S04]  /*2f70*/  ATOMS.OR RZ, [UR5+0x18], R0 ;  /* 0x00001800ffff798c */ /* 0x0003e8000b000005 */
[----:B------:R1:W-:Y:S01]  /*2f80*/  STS [UR6+0x110], R4 ;  /* 0x00011004ff007988 */ /* 0x0003e20008000806 */
[----:B------:R-:W-:Y:S05]  /*2f90*/  BRA `(.L_x_56) ;  /* 0x0000000000107947 */ /* 0x000fea0003800000 */
.L_x_55:
[----:B------:R-:W-:Y:S02]  /*2fa0*/  MOV R0, 0xffffffff ;  /* 0xffffffff00007802 */ /* 0x000fe40000000f00 */
[----:B------:R-:W-:-:S03]  /*2fb0*/  MOV R4, 0x2fe0 ;  /* 0x00002fe000047802 */ /* 0x000fc60000000f00 */
[----:B------:R1:W-:Y:S04]  /*2fc0*/  STS [UR6+0x110], R0 ;  /* 0x00011000ff007988 */ /* 0x0003e80008000806 */
[----:B-1---5:R-:W-:Y:S05]  /*2fd0*/  CALL.REL.NOINC `($__internal_1_$__cuda_sm10x_tcgen05_guardrail_trap_phase_invalid_during_alloc) ;  /* 0x0000006000247944 */ /* 0x022fea0003c00000 */
.L_x_56:
[----:B------:R-:W-:Y:S05]  /*2fe0*/  WARPSYNC.ALL ;  /* 0x0000000000007948 */ /* 0x000fea0003800000 */
[----:B------:R-:W2:Y:S01]  /*2ff0*/  S2UR UR4, SR_CgaCtaId ;  /* 0x00000000000479c3 */ /* 0x000ea20000008800 */
[----:B------:R-:W-:Y:S01]  /*3000*/  UMOV UR17, 0x400 ;  /* 0x0000040000117882 */ /* 0x000fe20000000000 */
[----:B------:R-:W-:-:S06]  /*3010*/  NOP ;  /* 0x0000000000007918 */ /* 0x000fcc0000000000 */
[----:B------:R-:W-:Y:S06]  /*3020*/  BAR.ARV 0x6, 0xa0 ;  /* 0x0182800000007b1d */ /* 0x000fec0000002000 */
[----:B------:R-:W3:Y:S01]  /*3030*/  LDCU UR5, c[0x0][0x38c] ;  /* 0x00007180ff0577ac */ /* 0x000ee20008000800 */
[----:B------:R-:W-:Y:S01]  /*3040*/  LOP3.LUT R2, R2, 0xffff, RZ, 0xc0, !PT ;  /* 0x0000ffff02027812 */ /* 0x000fe200078ec0ff */
[----:B------:R-:W-:Y:S01]  /*3050*/  IMAD.MOV.U32 R11, RZ, RZ, 0x1 ;  /* 0x00000001ff0b7424 */ /* 0x000fe200078e00ff */
[----:B------:R-:W-:Y:S01]  /*3060*/  CS2R R8, SRZ ;  /* 0x0000000000087805 */ /* 0x000fe2000001ff00 */
[----:B------:R-:W4:Y:S01]  /*3070*/  LDCU UR8, c[0x0][0x38c] ;  /* 0x00007180ff0877ac */ /* 0x000f220008000800 */
[----:B------:R-:W-:Y:S01]  /*3080*/  R2UR UR19, R2 ;  /* 0x00000000021372ca */ /* 0x000fe200000e0000 */
[----:B------:R-:W-:Y:S01]  /*3090*/  IMAD.MOV.U32 R10, RZ, RZ, RZ ;  /* 0x000000ffff0a7224 */ /* 0x000fe200078e00ff */
[----:B------:R-:W-:Y:S01]  /*30a0*/  UMOV UR23, URZ ;  /* 0x000000ff00177c82 */ /* 0x000fe20008000000 */
[----:B------:R-:W-:Y:S01]  /*30b0*/  UMOV UR14, URZ ;  /* 0x000000ff000e7c82 */ /* 0x000fe20008000000 */
[----:B--2---:R-:W-:Y:S01]  /*30c0*/  ULEA UR17, UR4, UR17, 0x18 ;  /* 0x0000001104117291 */ /* 0x004fe2000f8ec0ff */
[----:B------:R-:W-:Y:S01]  /*30d0*/  UMOV UR26, 0x0 ;  /* 0x00000000001a7882 */ /* 0x000fe20000000000 */
[----:B------:R-:W-:-:S02]  /*30e0*/  UMOV UR27, 0x8200490 ;  /* 0x08200490001b7882 */ /* 0x000fc40000000000 */
[----:B------:R-:W-:Y:S02]  /*30f0*/  UIADD3 UR6, UPT, UPT, UR17, 0x8400, URZ ;  /* 0x0000840011067890 */ /* 0x000fe4000fffe0ff */
[----:B------:R-:W-:Y:S02]  /*3100*/  UIADD3 UR7, UPT, UPT, UR17, 0xe400, URZ ;  /* 0x0000e40011077890 */ /* 0x000fe4000fffe0ff */
[----:B---3--:R-:W-:Y:S01]  /*3110*/  UIADD3 UR5, UPT, UPT, UR5, 0x3f, URZ ;  /* 0x0000003f05057890 */ /* 0x008fe2000fffe0ff */
[----:B-1----:R-:W1:Y:S01]  /*3120*/  LDS R0, [UR17+0x110] ;  /* 0x00011011ff007984 */ /* 0x002e620008000800 */
[----:B------:R-:W-:Y:S02]  /*3130*/  USHF.R.U32.HI UR6, URZ, 0x4, UR6 ;  /* 0x00000004ff067899 */ /* 0x000fe40008011606 */
[----:B------:R-:W-:Y:S02]  /*3140*/  USHF.R.S32.HI UR4, URZ, 0x1f, UR5 ;  /* 0x0000001fff047899 */ /* 0x000fe40008011405 */
[----:B------:R-:W-:-:S02]  /*3150*/  ULOP3.LUT UR6, UR6, 0x3fff, URZ, 0xc0, !UPT ;  /* 0x00003fff06067892 */ /* 0x000fc4000f8ec0ff */
[----:B------:R-:W-:Y:S02]  /*3160*/  ULEA.HI UR4, UR4, UR5, URZ, 0x6 ;  /* 0x0000000504047291 */ /* 0x000fe4000f8f30ff */
[----:B------:R-:W-:Y:S02]  /*3170*/  USHF.R.U32.HI UR5, URZ, 0x4, UR7 ;  /* 0x00000004ff057899 */ /* 0x000fe40008011607 */
[----:B------:R-:W-:Y:S02]  /*3180*/  USHF.R.S32.HI UR28, URZ, 0x6, UR4 ;  /* 0x00000006ff1c7899 */ /* 0x000fe40008011404 */
[----:B------:R-:W-:Y:S02]  /*3190*/  ULOP3.LUT UR5, UR5, 0x3fff, URZ, 0xc0, !UPT ;  /* 0x00003fff05057892 */ /* 0x000fe4000f8ec0ff */
[----:B------:R-:W-:Y:S02]  /*31a0*/  UISETP.LT.AND UP0, UPT, UR28, 0x1, UPT ;  /* 0x000000011c00788c */ /* 0x000fe4000bf01270 */
[----:B------:R-:W-:-:S02]  /*31b0*/  ULOP3.LUT UR20, UR6, 0x10000, URZ, 0xfc, !UPT ;  /* 0x0001000006147892 */ /* 0x000fc4000f8efcff */
[----:B------:R-:W-:Y:S02]  /*31c0*/  USEL UR29, UR28, 0x1, !UP0 ;  /* 0x000000011c1d7887 */ /* 0x000fe4000c000000 */
[----:B------:R-:W-:Y:S02]  /*31d0*/  ULOP3.LUT UR21, UR5, 0x10000, URZ, 0xfc, !UPT ;  /* 0x0001000005157892 */ /* 0x000fe4000f8efcff */
[----:B------:R-:W-:Y:S02]  /*31e0*/  UIADD3 UR29, UPT, UPT, -UR29, URZ, URZ ;  /* 0x000000ff1d1d7290 */ /* 0x000fe4000fffe1ff */
[----:B----4-:R-:W-:Y:S01]  /*31f0*/  UISETP.GE.AND UP4, UPT, UR8, 0x1, UPT ;  /* 0x000000010800788c */ /* 0x010fe2000bf86270 */
[----:B------:R-:W-:Y:S01]  /*3200*/  UMOV UR24, 0x0 ;  /* 0x0000000000187882 */ /* 0x000fe20000000000 */
[----:B------:R-:W-:Y:S01]  /*3210*/  UMOV UR25, 0x8200490 ;  /* 0x0820049000197882 */ /* 0x000fe20000000000 */
[----:B-1----:R-:W-:-:S15]  /*3220*/  R2UR UR30, R0 ;  /* 0x00000000001e72ca */ /* 0x002fde00000e0000 */
.L_x_65:
[----:B------:R-:W-:Y:S02]  /*3230*/  LEA R0, R10, UR17, 0x3 ;  /* 0x000000110a007c11 */ /* 0x000fe4000f8e18ff */
[----:B------:R-:W-:Y:S02]  /*3240*/  SHF.L.U32 R5, R9, 0x1f, RZ ;  /* 0x0000001f09057819 */ /* 0x000fe400000006ff */
[----:B------:R-:W-:Y:S01]  /*3250*/  PLOP3.LUT P0, PT, PT, PT, UP4, 0x80, 0x8 ;  /* 0x000000000008781c */ /* 0x000fe20003f0f048 */
[----:B------:R-:W-:Y:S01]  /*3260*/  VIADD R3, R0, 0x70 ;  /* 0x0000007000037836 */ /* 0x000fe20000000000 */
[----:B-1----:R-:W1:Y:S02]  /*3270*/  SYNCS.PHASECHK.TRANS64.TRYWAIT P1, [R0+URZ+0x60], R5 ;  /* 0x00006005000075a7 */ /* 0x002e6400080211ff */
[----:B-1-3--:R-:W-:Y:S09]  /*3280*/  @!P1 BRA `(.L_x_59) ;  /* 0x0000005800049947 */ /* 0x00aff20003800000 */
.L_x_125:
[----:B------:R-:W-:Y:S01]  /*3290*/  LEA R4, R10, UR17, 0x4 ;  /* 0x000000110a047c11 */ /* 0x000fe2000f8e20ff */
[----:B------:R-:W-:Y:S01]  /*32a0*/  @UP4 ULEA UR4, UR14, UR17, 0x3 ;  /* 0x000000110e044291 */ /* 0x000fe2000f8e18ff */
[----:B------:R-:W-:Y:S01]  /*32b0*/  PLOP3.LUT P2, PT, PT, PT, PT, 0x80, 0x8 ;  /* 0x000000000008781c */ /* 0x000fe20003f4f070 */
[----:B------:R-:W-:Y:S01]  /*32c0*/  ULEA UR22, UR23, UR17, 0x3 ;  /* 0x0000001117167291 */ /* 0x000fe2000f8e18ff */
[----:B------:R-:W-:Y:S01]  /*32d0*/  PRMT R3, RZ, 0x654, R3 ;  /* 0x00000654ff037816 */ /* 0x000fe20000000003 */
[----:B------:R-:W-:Y:S01]  /*32e0*/  ULEA UR18, UR23, UR30, 0x7 ;  /* 0x0000001e17127291 */ /* 0x000fe2000f8e38ff */
[----:B-1----:R-:W1:Y:S01]  /*32f0*/  LDS.128 R4, [R4+0xf0] ;  /* 0x0000f00004047984 */ /* 0x002e620000000c00 */
[----:B------:R-:W-:Y:S02]  /*3300*/  @P0 SHF.L.U32 R2, R8, 0x1f, RZ ;  /* 0x0000001f08020819 */ /* 0x000fe400000006ff */
[----:B------:R-:W-:Y:S01]  /*3310*/  SHF.L.U32 R0, R11, 0x1f, RZ ;  /* 0x0000001f0b007819 */ /* 0x000fe200000006ff */
[----:B------:R-:W-:Y:S01]  /*3320*/  @!PT LDS RZ, [RZ] ;  /* 0x00000000fffff984 */ /* 0x000fe20000000800 */
[----:B------:R-:W-:Y:S01]  /*3330*/  @!PT LDS RZ, [RZ] ;  /* 0x00000000fffff984 */ /* 0x000fe20000000800 */
[----:B------:R-:W-:Y:S01]  /*3340*/  @!PT LDS RZ, [RZ] ;  /* 0x00000000fffff984 */ /* 0x000fe20000000800 */
[----:B------:R-:W-:Y:S01]  /*3350*/  @!PT LDS RZ, [RZ] ;  /* 0x00000000fffff984 */ /* 0x000fe20000000800 */
[----:B------:R2:W-:Y:S06]  /*3360*/  MEMBAR.ALL.CTA ;  /* 0x0000000000007992 */ /* 0x0005ec0000008000 */
[----:B--2---:R-:W2:Y:S02]  /*3370*/  FENCE.VIEW.ASYNC.S ;  /* 0x00000000000073c6 */ /* 0x004ea40000000000 */
[----:B--2---:R2:W-:Y:S01]  /*3380*/  SYNCS.ARRIVE.TRANS64.RED.A1T0 RZ, [R3+URZ], RZ ;  /* 0x000000ff03ff79a7 */ /* 0x0045e200081004ff */
[----:B------:R2:W3:Y:S01]  /*3390*/  @P0 SYNCS.PHASECHK.TRANS64.TRYWAIT P2, [UR4], R2 ;  /* 0x00000002ff0005a7 */ /* 0x0004e20008041104 */
[----:B-1----:R-:W-:Y:S01]  /*33a0*/  LOP3.LUT P1, RZ, R6, 0x1, RZ, 0xc0, !PT ;  /* 0x0000000106ff7812 */ /* 0x002fe2000782c0ff */
[----:B------:R-:W1:Y:S02]  /*33b0*/  SYNCS.PHASECHK.TRANS64.TRYWAIT P0, [UR22+0xa0], R0 ;  /* 0x0000a000ff0075a7 */ /* 0x000e640008001116 */
[----:B-123--:R-:W-:Y:S10]  /*33c0*/  @!P0 BRA `(.L_x_60) ;  /* 0x0000005400c88947 */ /* 0x00eff40003800000 */
.L_x_127:
[----:B------:R-:W-:Y:S01]  /*33d0*/  IADD3 R10, PT, PT, R10, 0x1, RZ ;  /* 0x000000010a0a7810 */ /* 0x000fe20007ffe0ff */
[----:B------:R-:W-:Y:S06]  /*33e0*/  BRA.U !UP4, `(.L_x_61) ;  /* 0x000000010c987547 */ /* 0x000fec000b800000 */
[----:B------:R-:W-:Y:S01]  /*33f0*/  UPLOP3.LUT UP2, UPT, UPT, UPT, UPT, 0x40, 0x4 ;  /* 0x000000000004789c */ /* 0x000fe20003f4e870 */
[----:B------:R-:W-:Y:S01]  /*3400*/  UMOV UR16, UR29 ;  /* 0x0000001d00107c82 */ /* 0x000fe20008000000 */
[----:B------:R-:W-:Y:S01]  /*3410*/  UMOV UR15, UR28 ;  /* 0x0000001c000f7c82 */ /* 0x000fe20008000000 */
[----:B------:R-:W-:-:S08]  /*3420*/  UMOV UR6, UR14 ;  /* 0x0000000e00067c82 */ /* 0x000fd00008000000 */
.L_x_64:
[----:B------:R-:W-:Y:S02]  /*3430*/  UIADD3 UR16, UPT, UPT, UR16, 0x1, URZ ;  /* 0x0000000110107890 */ /* 0x000fe4000fffe0ff */
[----:B--2---:R-:W-:Y:S02]  /*3440*/  ULEA UR5, UR6, UR17, 0x3 ;  /* 0x0000001106057291 */ /* 0x004fe4000f8e18ff */
[----:B------:R-:W-:Y:S01]  /*3450*/  UISETP.NE.AND UP3, UPT, UR16, URZ, UPT ;  /* 0x000000ff1000728c */ /* 0x000fe2000bf65270 */
[----:B---3--:R-:W-:Y:S10]  /*3460*/  @P2 BRA `(.L_x_62) ;  /* 0x00000000000c2947 */ /* 0x008ff40003800000 */
[----:B-1----:R-:W-:Y:S04]  /*3470*/  SHF.L.U32 R3, R8, 0x1f, RZ ;  /* 0x0000001f08037819 */ /* 0x002fe800000006ff */
[----:B------:R-:W1:Y:S02]  /*3480*/  SYNCS.PHASECHK.TRANS64.TRYWAIT P0, [UR5], R3 ;  /* 0x00000003ff0075a7 */ /* 0x000e640008001105 */
[----:B-1----:R-:W-:Y:S05]  /*3490*/  @!P0 BRA `(.L_x_63) ;  /* 0x0000005400ac8947 */ /* 0x002fea0003800000 */
.L_x_62:
[----:B------:R-:W-:Y:S01]  /*34a0*/  UISETP.NE.AND UP0, UPT, UR15, 0x1, UPT ;  /* 0x000000010f00788c */ /* 0x000fe2000bf05270 */
[----:B------:R-:W-:Y:S01]  /*34b0*/  PLOP3.LUT P2, PT, PT, PT, PT, 0x80, 0x8 ;  /* 0x000000000008781c */ /* 0x000fe20003f4f070 */
[----:B------:R-:W-:Y:S02]  /*34c0*/  UIADD3 UR4, UPT, UPT, UR6, 0x1, URZ ;  /* 0x0000000106047890 */ /* 0x000fe4000fffe0ff */
[----:B------:R-:W-:Y:S02]  /*34d0*/  ULEA UR12, UR6, UR21, 0x9 ;  /* 0x00000015060c7291 */ /* 0x000fe4000f8e48ff */
[----:B------:R-:W-:Y:S01]  /*34e0*/  UISETP.NE.AND UP1, UPT, UR4, 0x3, UPT ;  /* 0x000000030400788c */ /* 0x000fe2000bf25270 */
[----:B------:R-:W-:Y:S01]  /*34f0*/  PLOP3.LUT P0, PT, PT, PT, UP0, 0x80, 0x8 ;  /* 0x000000000008781c */ /* 0x000fe20003f0f008 */
[----:B------:R-:W-:Y:S02]  /*3500*/  UIADD3 UR10, UPT, UPT, UR12, 0x2, URZ ;  /* 0x000000020c0a7890 */ /* 0x000fe4000fffe0ff */
[----:B------:R-:W-:Y:S02]  /*3510*/  USEL UR7, URZ, 0x1, UP1 ;  /* 0x00000001ff077887 */ /* 0x000fe40008800000 */
[----:B------:R-:W-:Y:S02]  /*3520*/  USEL UR14, UR4, URZ, UP1 ;  /* 0x000000ff040e7287 */ /* 0x000fe40008800000 */
[----:B------:R-:W-:Y:S02]  /*3530*/  UIADD3 UR15, UPT, UPT, UR15, -0x1, URZ ;  /* 0xffffffff0f0f7890 */ /* 0x000fe4000fffe0ff */
[----:B------:R-:W-:Y:S01]  /*3540*/  @UP0 ULEA UR4, UR14, UR17, 0x3 ;  /* 0x000000110e040291 */ /* 0x000fe2000f8e18ff */
[----:B------:R-:W-:Y:S01]  /*3550*/  LOP3.LUT R8, R8, UR7, RZ, 0x3c, !PT ;  /* 0x0000000708087c12 */ /* 0x000fe2000f8e3cff */
[----:B------:R-:W-:Y:S01]  /*3560*/  UIADD3 UR7, UPT, UPT, UR5, 0x18, URZ ;  /* 0x0000001805077890 */ /* 0x000fe2000fffe0ff */
[----:B------:R-:W-:Y:S02]  /*3570*/  UMOV UR13, 0x80004020 ;  /* 0x80004020000d7882 */ /* 0x000fe40000000000 */
[----:B-1----:R-:W-:Y:S01]  /*3580*/  @P0 SHF.L.U32 R0, R8, 0x1f, RZ ;  /* 0x0000001f08000819 */ /* 0x002fe200000006ff */
[----:B------:R-:W-:Y:S01]  /*3590*/  UMOV UR5, 0x80004020 ;  /* 0x8000402000057882 */ /* 0x000fe20000000000 */
[----:B------:R-:W-:Y:S01]  /*35a0*/  UMOV UR11, 0x80004020 ;  /* 0x80004020000b7882 */ /* 0x000fe20000000000 */
[----:B------:R-:W-:Y:S01]  /*35b0*/  UMOV UR9, 0x80004020 ;  /* 0x8000402000097882 */ /* 0x000fe20000000000 */
[----:B------:R2:W3:Y:S01]  /*35c0*/  @P0 SYNCS.PHASECHK.TRANS64.TRYWAIT P2, [UR4], R0 ;  /* 0x00000000ff0005a7 */ /* 0x0004e20008041104 */
[----:B------:R-:W-:Y:S03]  /*35d0*/  ULEA UR4, UR6, UR20, 0x9 ;  /* 0x0000001406047291 */ /* 0x000fe6000f8e48ff */
[----:B------:R-:W-:Y:S01]  /*35e0*/  UMOV UR6, UR14 ;  /* 0x0000000e00067c82 */ /* 0x000fe20008000000 */
[----:B------:R-:W-:Y:S05]  /*35f0*/  UIADD3 UR8, UPT, UPT, UR4, 0x2, URZ ;  /* 0x0000000204087890 */ /* 0x000fea000fffe0ff */
[----:B------:R2:W-:Y:S01]  /*3600*/  UTCQMMA gdesc[UR4], gdesc[UR12], tmem[UR18], tmem[UR26], idesc[UR27], UP2 ;  /* 0x00ff1a0c040075ea */ /* 0x0005e20009000312 */
[----:B------:R-:W-:Y:S03]  /*3610*/  UPLOP3.LUT UP2, UPT, UPT, UPT, UPT, 0x80, 0x8 ;  /* 0x000000000008789c */ /* 0x000fe60003f4f070 */
[----:B------:R2:W-:Y:S01]  /*3620*/  UTCQMMA gdesc[UR8], gdesc[UR10], tmem[UR18], tmem[UR24], idesc[UR25], UPT ;  /* 0x00ff180a080075ea */ /* 0x0005e2000b800312 */
[----:B------:R2:W-:Y:S01]  /*3630*/  UTCBAR.MULTICAST [UR7], URZ, UR19 ;  /* 0x000000ff070073e9 */ /* 0x0005e20008000813 */
[----:B------:R-:W-:Y:S06]  /*3640*/  BRA.U UP3, `(.L_x_64) ;  /* 0xfffffffd03787547 */ /* 0x000fec000b83ffff */
.L_x_61:
[----:B--2---:R-:W-:Y:S01]  /*3650*/  UIADD3 UR4, UPT, UPT, UR23, 0x1, URZ ;  /* 0x0000000117047890 */ /* 0x004fe2000fffe0ff */
[C---:B------:R-:W-:Y:S01]  /*3660*/  ISETP.NE.AND P0, PT, R10.reuse, 0x2, PT ;  /* 0x000000020a00780c */ /* 0x040fe20003f05270 */
[----:B------:R-:W-:Y:S02]  /*3670*/  UIADD3 UR5, UPT, UPT, UR22, 0x80, URZ ;  /* 0x0000008016057890 */ /* 0x000fe4000fffe0ff */
[----:B------:R-:W-:Y:S01]  /*3680*/  UISETP.NE.AND UP0, UPT, UR4, 0x4, UPT ;  /* 0x000000040400788c */ /* 0x000fe2000bf05270 */
[----:B-1----:R-:W-:Y:S02]  /*3690*/  SEL R0, RZ, 0x1, P0 ;  /* 0x00000001ff007807 */ /* 0x002fe40000000000 */
[----:B------:R-:W-:Y:S01]  /*36a0*/  SEL R10, R10, RZ, P0 ;  /* 0x000000ff0a0a7207 */ /* 0x000fe20000000000 */
[----:B------:R-:W-:Y:S01]  /*36b0*/  USEL UR6, URZ, 0x1, UP0 ;  /* 0x00000001ff067887 */ /* 0x000fe20008000000 */
[----:B------:R-:W-:Y:S01]  /*36c0*/  LOP3.LUT R9, R9, R0, RZ, 0x3c, !PT ;  /* 0x0000000009097212 */ /* 0x000fe200078e3cff */
[----:B------:R-:W-:Y:S01]  /*36d0*/  USEL UR23, UR4, URZ, UP0 ;  /* 0x000000ff04177287 */ /* 0x000fe20008000000 */
[----:B------:R1:W-:Y:S03]  /*36e0*/  UTCBAR [UR5], URZ ;  /* 0x000000ff050073e9 */ /* 0x0003e600080000ff */
[----:B------:R-:W-:Y:S01]  /*36f0*/  LOP3.LUT R11, R11, UR6, RZ, 0x3c, !PT ;  /* 0x000000060b0b7c12 */ /* 0x000fe2000f8e3cff */
[----:B------:R-:W-:Y:S07]  /*3700*/  @P1 BRA `(.L_x_65) ;  /* 0xfffffff800c81947 */ /* 0x000fee000383ffff */
[----:B------:R-:W2:Y:S01]  /*3710*/  S2UR UR8, SR_CgaCtaId ;  /* 0x00000000000879c3 */ /* 0x000ea20000008800 */
[----:B------:R-:W-:Y:S01]  /*3720*/  ELECT P0, URZ, PT ;  /* 0x0000000000ff782f */ /* 0x000fe20003800000 */
[----:B------:R-:W-:Y:S01]  /*3730*/  IMAD.MOV.U32 R0, RZ, RZ, 0x1 ;  /* 0x00000001ff007424 */ /* 0x000fe200078e00ff */
[----:B------:R-:W-:Y:S01]  /*3740*/  UIADD3 UR17, UPT, UPT, UR17, 0xa0, URZ ;  /* 0x000000a011117890 */ /* 0x000fe2000fffe0ff */
[----:B------:R-:W-:Y:S01]  /*3750*/  SHF.L.U32 R3, R11, 0x1f, RZ ;  /* 0x0000001f0b037819 */ /* 0x000fe200000006ff */
[----:B------:R-:W-:-:S03]  /*3760*/  UMOV UR4, 0x40 ;  /* 0x0000004000047882 */ /* 0x000fc60000000000 */
[----:B------:R-:W-:Y:S01]  /*3770*/  UVIRTCOUNT.DEALLOC.SMPOOL 0x80 ;  /* 0x000000800000784c */ /* 0x000fe20000000000 */
[----:B--2---:R-:W-:Y:S02]  /*3780*/  ULEA UR8, UR8, UR4, 0x18 ;  /* 0x0000000408087291 */ /* 0x004fe4000f8ec0ff */
[----:B------:R-:W-:-:S07]  /*3790*/  ULEA UR4, UR23, UR17, 0x3 ;  /* 0x0000001117047291 */ /* 0x000fce000f8e18ff */
[----:B------:R2:W-:Y:S02]  /*37a0*/  @P0 STS.U8 [UR8+0x1c], R0 ;  /* 0x00001c00ff000988 */ /* 0x0005e40008000008 */
[----:B------:R-:W4:Y:S02]  /*37b0*/  SYNCS.PHASECHK.TRANS64.TRYWAIT P0, [UR4], R3 ;  /* 0x00000003ff0075a7 */ /* 0x000f240008001104 */
[----:B--2-4-:R-:W-:Y:S05]  /*37c0*/  @!P0 BRA `(.L_x_66) ;  /* 0x0000005000f88947 */ /* 0x014fea0003800000 */
.L_x_130:
[----:B------:R-:W-:-:S04]  /*37d0*/  UIADD3 UR4, UPT, UPT, UR23, 0x1, URZ ;  /* 0x0000000117047890 */ /* 0x000fc8000fffe0ff */
[----:B------:R-:W-:-:S04]  /*37e0*/  UISETP.NE.AND UP0, UPT, UR4, 0x4, UPT ;  /* 0x000000040400788c */ /* 0x000fc8000bf05270 */
[----:B------:R-:W-:Y:S02]  /*37f0*/  USEL UR6, URZ, 0x1, UP0 ;  /* 0x00000001ff067887 */ /* 0x000fe40008000000 */
[----:B------:R-:W-:-:S04]  /*3800*/  USEL UR4, UR4, URZ, UP0 ;  /* 0x000000ff04047287 */ /* 0x000fc80008000000 */
[----:B-1----:R-:W-:Y:S01]  /*3810*/  ULEA UR5, UR4, UR17, 0x3 ;  /* 0x0000001104057291 */ /* 0x002fe2000f8e18ff */
[----:B------:R-:W-:-:S04]  /*3820*/  LOP3.LUT R2, R11, UR6, RZ, 0x3c, !PT ;  /* 0x000000060b027c12 */ /* 0x000fc8000f8e3cff */
[----:B--2---:R-:W-:-:S04]  /*3830*/  SHF.L.U32 R3, R2, 0x1f, RZ ;  /* 0x0000001f02037819 */ /* 0x004fc800000006ff */
[----:B------:R-:W1:Y:S02]  /*3840*/  SYNCS.PHASECHK.TRANS64.TRYWAIT P0, [UR5], R3 ;  /* 0x00000003ff0075a7 */ /* 0x000e640008001105 */
[----:B-1----:R-:W-:Y:S05]  /*3850*/  @!P0 BRA `(.L_x_67) ;  /* 0x0000005000ec8947 */ /* 0x002fea0003800000 */
.L_x_132:
        /* <DEDUP_REMOVED lines=9> */
.L_x_134:
[----:B------:R-:W-:-:S04]  /*38f0*/  UIADD3 UR4, UPT, UPT, UR4, 0x1, URZ ;  /* 0x0000000104047890 */ /* 0x000fc8000fffe0ff */
[----:B------:R-:W-:-:S04]  /*3900*/  UISETP.NE.AND UP0, UPT, UR4, 0x4, UPT ;  /* 0x000000040400788c */ /* 0x000fc8000bf05270 */
[----:B------:R-:W-:Y:S02]  /*3910*/  USEL UR5, URZ, 0x1, UP0 ;  /* 0x00000001ff057887 */ /* 0x000fe40008000000 */
[----:B------:R-:W-:-:S04]  /*3920*/  USEL UR4, UR4, URZ, UP0 ;  /* 0x000000ff04047287 */ /* 0x000fc80008000000 */
[----:B------:R-:W-:Y:S01]  /*3930*/  ULEA UR4, UR4, UR17, 0x3 ;  /* 0x0000001104047291 */ /* 0x000fe2000f8e18ff */
[----:B-1----:R-:W-:-:S04]  /*3940*/  LOP3.LUT R3, R2, UR5, RZ, 0x3c, !PT ;  /* 0x0000000502037c12 */ /* 0x002fc8000f8e3cff */
[----:B------:R-:W-:-:S04]  /*3950*/  SHF.L.U32 R3, R3, 0x1f, RZ ;  /* 0x0000001f03037819 */ /* 0x000fc800000006ff */
[----:B------:R-:W1:Y:S02]  /*3960*/  SYNCS.PHASECHK.TRANS64.TRYWAIT P0, [UR4], R3 ;  /* 0x00000003ff0075a7 */ /* 0x000e640008001104 */
[----:B-1----:R-:W-:Y:S05]  /*3970*/  @!P0 BRA `(.L_x_69) ;  /* 0x0000005000d48947 */ /* 0x002fea0003800000 */
.L_x_136:
[----:B------:R-:W-:Y:S01]  /*3980*/  NOP ;  /* 0x0000000000007918 */ /* 0x000fe20000000000 */
[----:B-1----:R-:W1:Y:S01]  /*3990*/  LDS R0, [UR8+0x14] ;  /* 0x00001408ff007984 */ /* 0x002e620008000800 */
[----:B------:R-:W-:Y:S01]  /*39a0*/  ULOP3.LUT UR4, UR30, 0xffff, URZ, 0xc0, !UPT ;  /* 0x0000ffff1e047892 */ /* 0x000fe2000f8ec0ff */
[----:B------:R-:W-:Y:S01]  /*39b0*/  UMOV UR5, 0xffff ;  /* 0x0000ffff00057882 */ /* 0x000fe20000000000 */
[----:B------:R-:W-:Y:S02]  /*39c0*/  UMOV UR6, 0x1 ;  /* 0x0000000100067882 */ /* 0x000fe40000000000 */
[----:B------:R-:W-:-:S04]  /*39d0*/  USHF.R.U32.HI UR4, URZ, 0x5, UR4 ;  /* 0x00000005ff047899 */ /* 0x000fc80008011604 */
[----:B------:R-:W-:Y:S02]  /*39e0*/  USHF.L.U32 UR5, UR5, UR4, URZ ;  /* 0x0000000405057299 */ /* 0x000fe400080006ff */
[----:B------:R-:W-:-:S04]  /*39f0*/  USHF.L.U32 UR4, UR6, UR4, URZ ;  /* 0x0000000406047299 */ /* 0x000fc800080006ff */
[----:B-1----:R-:W-:-:S04]  /*3a00*/  LOP3.LUT R0, R0, UR5, RZ, 0xc0, !PT ;  /* 0x0000000500007c12 */ /* 0x002fc8000f8ec0ff */
[----:B------:R-:W-:-:S13]  /*3a10*/  ISETP.NE.AND P0, PT, R0, UR5, PT ;  /* 0x0000000500007c0c */ /* 0x000fda000bf05270 */
[----:B------:R-:W-:Y:S05]  /*3a20*/  @P0 BRA `(.L_x_70) ;  /* 0x0000000000580947 */ /* 0x000fea0003800000 */
[----:B------:R-:W1:Y:S02]  /*3a30*/  LDS R0, [UR8+0x18] ;  /* 0x00001808ff007984 */ /* 0x000e640008000800 */
[----:B-1----:R-:W-:-:S04]  /*3a40*/  LOP3.LUT R0, R0, UR4, RZ, 0xc0, !PT ;  /* 0x0000000400007c12 */ /* 0x002fc8000f8ec0ff */
[----:B------:R-:W-:-:S13]  /*3a50*/  ISETP.NE.AND P0, PT, R0, UR4, PT ;  /* 0x0000000400007c0c */ /* 0x000fda000bf05270 */
[----:B------:R-:W-:Y:S05]  /*3a60*/  @P0 BRA `(.L_x_71) ;  /* 0x00000000003c0947 */ /* 0x000fea0003800000 */
[----:B------:R-:W1:Y:S01]  /*3a70*/  S2R R2, SR_LANEID ;  /* 0x0000000000027919 */ /* 0x000e620000000000 */
[----:B------:R-:W-:Y:S01]  /*3a80*/  ULOP3.LUT UR5, URZ, UR5, URZ, 0x33, !UPT ;  /* 0x00000005ff057292 */ /* 0x000fe2000f8e33ff */
[----:B------:R-:W-:Y:S01]  /*3a90*/  LOP3.LUT R4, RZ, UR4, RZ, 0x33, !PT ;  /* 0x00000004ff047c12 */ /* 0x000fe2000f8e33ff */
[----:B------:R-:W-:Y:S02]  /*3aa0*/  VOTEU.ANY UR4, UPT, PT ;  /* 0x0000000000047886 */ /* 0x000fe400038e0100 */
[----:B------:R-:W-:Y:S01]  /*3ab0*/  UFLO.U32 UR4, UR4 ;  /* 0x00000004000472bd */ /* 0x000fe200080e0000 */
[----:B------:R-:W2:Y:S01]  /*3ac0*/  REDUX UR6, R4 ;  /* 0x00000000040673c4 */ /* 0x000ea20000000000 */
[----:B------:R-:W-:-:S06]  /*3ad0*/  IMAD.U32 R0, RZ, RZ, UR5 ;  /* 0x00000005ff007e24 */ /* 0x000fcc000f8e00ff */
[----:B------:R4:W-:Y:S01]  /*3ae0*/  UTCATOMSWS.AND URZ, UR5 ;  /* 0x0000000500ff79e3 */ /* 0x0009e20008000000 */
[----:B------:R-:W3:Y:S01]  /*3af0*/  REDUX UR7, R0 ;  /* 0x00000000000773c4 */ /* 0x000ee20000000000 */
[----:B-1----:R-:W-:Y:S01]  /*3b00*/  ISETP.EQ.U32.AND P0, PT, R2, UR4, PT ;  /* 0x0000000402007c0c */ /* 0x002fe2000bf02070 */
[----:B--2---:R-:W-:Y:S01]  /*3b10*/  IMAD.U32 R2, RZ, RZ, UR6 ;  /* 0x00000006ff027e24 */ /* 0x004fe2000f8e00ff */
[----:B---3--:R-:W-:-:S11]  /*3b20*/  MOV R3, UR7 ;  /* 0x0000000700037c02 */ /* 0x008fd60008000f00 */
[----:B------:R4:W-:Y:S04]  /*3b30*/  @P0 ATOMS.AND RZ, [UR8+0x14], R3 ;  /* 0x00001403ffff098c */ /* 0x0009e8000a800008 */
[----:B------:R4:W-:Y:S01]  /*3b40*/  @P0 ATOMS.AND RZ, [UR8+0x18], R2 ;  /* 0x00001802ffff098c */ /* 0x0009e2000a800008 */
[----:B------:R-:W-:Y:S05]  /*3b50*/  BRA `(.L_x_72) ;  /* 0x0000000000147947 */ /* 0x000fea0003800000 */
.L_x_71:
[----:B------:R-:W-:Y:S02]  /*3b60*/  MOV R2, 0x3b80 ;  /* 0x00003b8000027802 */ /* 0x000fe40000000f00 */
[----:B---3-5:R-:W-:Y:S05]  /*3b70*/  CALL.REL.NOINC `($__internal_0_$__cuda_sm10x_tcgen05_guardrail_trap_col_being_dealloced_not_returned_by_alloc) ;  /* 0x0000005400307944 */ /* 0x028fea0003c00000 */
[----:B------:R-:W-:Y:S05]  /*3b80*/  BRA `(.L_x_72) ;  /* 0x0000000000087947 */ /* 0x000fea0003800000 */
.L_x_70:
[----:B------:R-:W-:Y:S02]  /*3b90*/  MOV R2, 0x3bb0 ;  /* 0x00003bb000027802 */ /* 0x000fe40000000f00 */
[----:B---3-5:R-:W-:Y:S05]  /*3ba0*/  CALL.REL.NOINC `($__internal_2_$__cuda_sm10x_tcgen05_guardrail_trap_unallocated_columns_being_dealloced) ;  /* 0x00000054003c7944 */ /* 0x028fea0003c00000 */
.L_x_72:
[----:B------:R-:W-:Y:S01]  /*3bb0*/  NOP ;  /* 0x0000000000007918 */ /* 0x000fe20000000000 */
[----:B----4-:R-:W-:Y:S05]  /*3bc0*/  EXIT ;  /* 0x000000000000794d */ /* 0x010fea0003800000 */
.L_x_54:
[----:B------:R-:W-:-:S09]  /*3bd0*/  UISETP.NE.OR UP0, UPT, UR17, 0x3, !UP3 ;  /* 0x000000031100788c */ /* 0x000fd2000df05670 */
[----:B------:R-:W-:Y:S05]  /*3be0*/  BRA.U UP0, `(.L_x_73) ;  /* 0x0000000d00807547 */ /* 0x000fea000b800000 */
[----:B------:R-:W1:Y:S01]  /*3bf0*/  LDCU UR32, c[0x0][0x370] ;  /* 0x00006e00ff2077ac */ /* 0x000e620008000800 */
[----:B------:R-:W2:Y:S01]  /*3c00*/  LDC.64 R16, c[0x0][0x348] ;  /* 0x0000d200ff107b82 */ /* 0x000ea20000000a00 */
[----:B------:R-:W-:Y:S02]  /*3c10*/  HFMA2 R13, -RZ, RZ, 0, 0 ;  /* 0x00000000ff0d7431 */ /* 0x000fe400000001ff */
[----:B------:R-:W-:Y:S01]  /*3c20*/  IMAD.MOV.U32 R15, RZ, RZ, 0x1 ;  /* 0x00000001ff0f7424 */ /* 0x000fe200078e00ff */
[----:B------:R-:W1:Y:S01]  /*3c30*/  LDCU.128 UR28, c[0x0][0xb10] ;  /* 0x00016200ff1c77ac */ /* 0x000e620008000c00 */
[----:B------:R-:W-:Y:S01]  /*3c40*/  IMAD.MOV.U32 R14, RZ, RZ, RZ ;  /* 0x000000ffff0e7224 */ /* 0x000fe200078e00ff */
[----:B------:R-:W-:Y:S01]  /*3c50*/  MOV R7, 0x2000 ;  /* 0x0000200000077802 */ /* 0x000fe20000000f00 */
[----:B------:R-:W3:Y:S01]  /*3c60*/  LDCU UR27, c[0x0][0x374] ;  /* 0x00006e80ff1b77ac */ /* 0x000ee20008000800 */
[----:B------:R-:W4:Y:S01]  /*3c70*/  LDC.64 R2, c[0x0][0x888] ;  /* 0x00022200ff027b82 */ /* 0x000f220000000a00 */
[----:B------:R-:W3:Y:S01]  /*3c80*/  LDCU UR15, c[0x0][0xb0c] ;  /* 0x00016180ff0f77ac */ /* 0x000ee20008000800 */
[----:B------:R-:W2:Y:S06]  /*3c90*/  LDCU UR38, c[0x0][0xb20] ;  /* 0x00016400ff2677ac */ /* 0x000eac0008000800 */
[----:B------:R-:W4:Y:S01]  /*3ca0*/  LDC.64 R4, c[0x0][0x890] ;  /* 0x00022400ff047b82 */ /* 0x000f220000000a00 */
[----:B------:R-:W2:Y:S01]  /*3cb0*/  LDCU UR4, c[0x0][0xb30] ;  /* 0x00016600ff0477ac */ /* 0x000ea20008000800 */
[----:B------:R-:W-:Y:S01]  /*3cc0*/  UMOV UR21, 0x400 ;  /* 0x0000040000157882 */ /* 0x000fe20000000000 */
[----:B-1----:R-:W-:-:S02]  /*3cd0*/  UIMAD.WIDE.U32 UR6, UR32, UR28, URZ ;  /* 0x0000001c200672a5 */ /* 0x002fc4000f8e00ff */
[----:B---3--:R-:W-:Y:S02]  /*3ce0*/  UIMAD.WIDE.U32 UR8, UR27, UR31, URZ ;  /* 0x0000001f1b0872a5 */ /* 0x008fe4000f8e00ff */
[----:B------:R-:W-:Y:S02]  /*3cf0*/  ULEA UR21, UR45, UR21, 0x18 ;  /* 0x000000152d157291 */ /* 0x000fe4000f8ec0ff */
[----:B------:R-:W-:Y:S02]  /*3d00*/  UPLOP3.LUT UP3, UPT, UPT, UPT, UPT, 0x40, 0x4 ;  /* 0x000000000004789c */ /* 0x000fe40003f6e870 */
[----:B------:R-:W-:Y:S01]  /*3d10*/  UIADD3 UR33, UPT, UPT, UR21, 0x38, URZ ;  /* 0x0000003815217890 */ /* 0x000fe2000fffe0ff */
[----:B------:R-:W-:Y:S01]  /*3d20*/  UMOV UR6, UR7 ;  /* 0x0000000700067c82 */ /* 0x000fe20008000000 */
[----:B------:R-:W-:Y:S01]  /*3d30*/  UMOV UR34, UR9 ;  /* 0x0000000900227c82 */ /* 0x000fe20008000000 */
[----:B------:R-:W-:Y:S02]  /*3d40*/  UISETP.GE.AND UP0, UPT, UR42, 0x1, UPT ;  /* 0x000000012a00788c */ /* 0x000fe4000bf06270 */
[----:B------:R-:W-:Y:S01]  /*3d50*/  UISETP.NE.AND UP4, UPT, UR42, 0x1, UPT ;  /* 0x000000012a00788c */ /* 0x000fe2000bf85270 */
[----:B------:R-:W1:Y:S01]  /*3d60*/  LDCU.64 UR22, c[0x0][0xb28] ;  /* 0x00016500ff1677ac */ /* 0x000e620008000a00 */
[----:B------:R-:W-:-:S02]  /*3d70*/  UISETP.NE.AND UP6, UPT, UR15, 0x1, UPT ;  /* 0x000000010f00788c */ /* 0x000fc4000bfc5270 */
[----:B------:R-:W-:Y:S02]  /*3d80*/  UISETP.NE.AND UP5, UPT, UR30, 0x1, UPT ;  /* 0x000000011e00788c */ /* 0x000fe4000bfa5270 */
[----:B------:R-:W-:Y:S02]  /*3d90*/  UIADD3 UR17, UPT, UPT, UR21, 0x30, URZ ;  /* 0x0000003015117890 */ /* 0x000fe4000fffe0ff */
[----:B------:R-:W-:Y:S02]  /*3da0*/  UPRMT UR33, UR45, 0x654, UR33 ;  /* 0x000006542d217896 */ /* 0x000fe40008000021 */
[----:B------:R-:W-:Y:S02]  /*3db0*/  USHF.R.U32.HI UR35, URZ, UR29, UR6 ;  /* 0x0000001dff237299 */ /* 0x000fe40008011606 */
[----:B--2---:R-:W-:Y:S02]  /*3dc0*/  USHF.R.U32.HI UR34, URZ, UR38, UR34 ;  /* 0x00000026ff227299 */ /* 0x004fe40008011622 */
[----:B------:R-:W-:-:S11]  /*3dd0*/  UISETP.NE.AND UP2, UPT, UR4, 0x1, UPT ;  /* 0x000000010400788c */ /* 0x000fd6000bf45270 */
.L_x_82:
[C---:B------:R-:W-:Y:S02]  /*3de0*/  LEA R12, R14.reuse, UR21, 0x3 ;  /* 0x000000150e0c7c11 */ /* 0x040fe4000f8e18ff */
[----:B------:R-:W-:Y:S02]  /*3df0*/  SHF.L.U32 R9, R13, 0x1f, RZ ;  /* 0x0000001f0d097819 */ /* 0x000fe400000006ff */
[----:B------:R-:W-:Y:S02]  /*3e00*/  LEA R10, R14, UR21, 0x4 ;  /* 0x000000150e0a7c11 */ /* 0x000fe4000f8e20ff */
[----:B--2---:R-:W2:Y:S02]  /*3e10*/  SYNCS.PHASECHK.TRANS64.TRYWAIT P0, [R12+URZ+0x60], R9 ;  /* 0x000060090c0075a7 */ /* 0x004ea400080011ff */
[----:B--2---:R-:W-:Y:S05]  /*3e20*/  @!P0 BRA `(.L_x_74) ;  /* 0x0000004c00c08947 */ /* 0x004fea0003800000 */
.L_x_137:
[----:B--2---:R-:W2:Y:S01]  /*3e30*/  LDS.128 R8, [R10+0xf0] ;  /* 0x0000f0000a087984 */ /* 0x004ea20000000c00 */
[----:B------:R-:W-:Y:S01]  /*3e40*/  UISETP.GE.AND UP0, UPT, UR42, 0x1, UPT ;  /* 0x000000012a00788c */ /* 0x000fe2000bf06270 */
[----:B------:R-:W-:Y:S01]  /*3e50*/  @!PT LDS RZ, [RZ] ;  /* 0x00000000fffff984 */ /* 0x000fe20000000800 */
[----:B------:R-:W-:Y:S01]  /*3e60*/  @!PT LDS RZ, [RZ] ;  /* 0x00000000fffff984 */ /* 0x000fe20000000800 */
[----:B------:R-:W-:Y:S01]  /*3e70*/  @!PT LDS RZ, [RZ] ;  /* 0x00000000fffff984 */ /* 0x000fe20000000800 */
[----:B------:R-:W-:Y:S01]  /*3e80*/  @!PT LDS RZ, [RZ] ;  /* 0x00000000fffff984 */ /* 0x000fe20000000800 */
[----:B------:R3:W-:Y:S06]  /*3e90*/  MEMBAR.ALL.CTA ;  /* 0x0000000000007992 */ /* 0x0007ec0000008000 */
[----:B---3--:R-:W3:Y:S01]  /*3ea0*/  FENCE.VIEW.ASYNC.S ;  /* 0x00000000000073c6 */ /* 0x008ee20000000000 */
[----:B--2---:R-:W-:Y:S11]  /*3eb0*/  LOP3.LUT P0, RZ, R10, 0x1, RZ, 0xc0, !PT ;  /* 0x000000010aff7812 */ /* 0x004ff6000780c0ff */
[----:B------:R-:W-:Y:S02]  /*3ec0*/  @!UPT UIADD3 URZ, UPT, UPT, URZ, URZ, URZ ;  /* 0x000000fffffff290 */ /* 0x000fe4000fffe0ff */
[----:B---3--:R-:W-:Y:S01]  /*3ed0*/  VOTEU.ANY UP1, P0 ;  /* 0x0000000000ff7886 */ /* 0x008fe20000020100 */
[----:B------:R-:W-:Y:S11]  /*3ee0*/  PLOP3.LUT P0, PT, PT, PT, UP1, 0x80, 0x8 ;  /* 0x000000000008781c */ /* 0x000ff60003f0f018 */
[----:B------:R-:W-:Y:S02]  /*3ef0*/  @!UPT UIADD3 URZ, UPT, UPT, URZ, URZ, URZ ;  /* 0x000000fffffff290 */ /* 0x000fe4000fffe0ff */
[----:B------:R-:W-:Y:S02]  /*3f00*/  @P0 SHF.R.U32.HI R0, RZ, 0x10, R9 ;  /* 0x00000010ff000819 */ /* 0x000fe40000011609 */
[----:B------:R-:W-:Y:S02]  /*3f10*/  @P0 MOV R6, R8 ;  /* 0x0000000800060202 */ /* 0x000fe40000000f00 */
[----:B------:R-:W-:Y:S01]  /*3f20*/  @P0 R2UR UR4, R0 ;  /* 0x00000000000402ca */ /* 0x000fe200000e0000 */
[----:B------:R-:W-:Y:S01]  /*3f30*/  VIADD R0, R12, 0x70 ;  /* 0x000000700c007836 */ /* 0x000fe20000000000 */
[----:B------:R-:W-:Y:S02]  /*3f40*/  @P0 LOP3.LUT R8, R9, 0xffff, RZ, 0xc0, !PT ;  /* 0x0000ffff09080812 */ /* 0x000fe400078ec0ff */
[----:B------:R-:W-:Y:S02]  /*3f50*/  @P0 R2UR UR6, R6 ;  /* 0x00000000060602ca */ /* 0x000fe400000e0000 */
[----:B------:R-:W-:Y:S02]  /*3f60*/  PRMT R0, RZ, 0x654, R0 ;  /* 0x00000654ff007816 */ /* 0x000fe40000000000 */
[----:B------:R-:W-:Y:S02]  /*3f70*/  @P0 R2UR UR5, R8 ;  /* 0x00000000080502ca */ /* 0x000fe400000e0000 */
[----:B------:R2:W-:Y:S03]  /*3f80*/  SYNCS.ARRIVE.TRANS64.RED.A1T0 RZ, [R0+URZ], RZ ;  /* 0x000000ff00ff79a7 */ /* 0x0005e600081004ff */
[----:B------:R-:W-:Y:S04]  /*3f90*/  @UP1 UMOV UR26, UR4 ;  /* 0x00000004001a1c82 */ /* 0x000fe80008000000 */
[----:B------:R-:W-:Y:S04]  /*3fa0*/  @UP1 UMOV UR14, UR6 ;  /* 0x00000006000e1c82 */ /* 0x000fe80008000000 */
[----:B------:R-:W-:Y:S01]  /*3fb0*/  @UP1 UMOV UR13, UR5 ;  /* 0x00000005000d1c82 */ /* 0x000fe20008000000 */
[----:B------:R-:W-:Y:S05]  /*3fc0*/  BRA.U !UP0, `(.L_x_75) ;  /* 0x0000000108a47547 */ /* 0x000fea000b800000 */
[----:B------:R-:W-:Y:S02]  /*3fd0*/  UIMAD.WIDE.U32 UR8, UR13, UR31, URZ ;  /* 0x0000001f0d0872a5 */ /* 0x000fe4000f8e00ff */
[----:B------:R-:W-:Y:S02]  /*3fe0*/  UIMAD.WIDE.U32 UR10, UR14, UR28, URZ ;  /* 0x0000001c0e0a72a5 */ /* 0x000fe4000f8e00ff */
[----:B------:R-:W-:Y:S02]  /*3ff0*/  USEL UR4, UR27, UR34, !UP5 ;  /* 0x000000221b047287 */ /* 0x000fe4000e800000 */
[----:B------:R-:W-:Y:S02]  /*4000*/  USEL UR7, UR32, UR35, !UP6 ;  /* 0x0000002320077287 */ /* 0x000fe4000f000000 */
[----:B-1----:R-:W-:Y:S02]  /*4010*/  UIMAD.WIDE.U32 UR18, UR4, UR22, URZ ;  /* 0x00000016041272a5 */ /* 0x002fe4000f8e00ff */
[----:B------:R-:W-:Y:S01]  /*4020*/  UIMAD.WIDE.U32 UR24, UR7, UR22, URZ ;  /* 0x00000016071872a5 */ /* 0x000fe2000f8e00ff */
[----:B------:R-:W-:Y:S02]  /*4030*/  UMOV UR5, UR9 ;  /* 0x0000000900057c82 */ /* 0x000fe40008000000 */
[----:B------:R-:W-:Y:S03]  /*4040*/  USHF.R.U32.HI UR6, URZ, UR38, UR5 ;  /* 0x00000026ff067299 */ /* 0x000fe60008011605 */
[----:B------:R-:W-:Y:S01]  /*4050*/  UMOV UR5, UR11 ;  /* 0x0000000b00057c82 */ /* 0x000fe20008000000 */
[----:B------:R-:W-:Y:S02]  /*4060*/  USEL UR6, UR13, UR6, !UP5 ;  /* 0x000000060d067287 */ /* 0x000fe4000e800000 */
[----:B------:R-:W-:Y:S02]  /*4070*/  USHF.R.U32.HI UR8, URZ, UR29, UR5 ;  /* 0x0000001dff087299 */ /* 0x000fe40008011605 */
[----:B------:R-:W-:Y:S01]  /*4080*/  UIMAD.WIDE.U32 UR10, UR6, UR22, URZ ;  /* 0x00000016060a72a5 */ /* 0x000fe2000f8e00ff */
[----:B------:R-:W-:Y:S02]  /*4090*/  UMOV UR5, UR19 ;  /* 0x0000001300057c82 */ /* 0x000fe40008000000 */
[----:B------:R-:W-:Y:S03]  /*40a0*/  @UP4 USHF.R.U32.HI UR4, URZ, UR23, UR5 ;  /* 0x00000017ff044299 */ /* 0x000fe60008011605 */
[----:B------:R-:W-:Y:S01]  /*40b0*/  UMOV UR5, UR25 ;  /* 0x0000001900057c82 */ /* 0x000fe20008000000 */
[----:B------:R-:W-:Y:S02]  /*40c0*/  UIMAD UR4, UR42, UR4, URZ ;  /* 0x000000042a0472a4 */ /* 0x000fe4000f8e02ff */
[----:B------:R-:W-:Y:S02]  /*40d0*/  @UP4 USHF.R.U32.HI UR7, URZ, UR23, UR5 ;  /* 0x00000017ff074299 */ /* 0x000fe40008011605 */
[----:B------:R-:W-:Y:S02]  /*40e0*/  USEL UR5, UR14, UR8, !UP6 ;  /* 0x000000080e057287 */ /* 0x000fe4000f000000 */
[----:B------:R-:W-:Y:S02]  /*40f0*/  UIMAD UR8, UR42, UR7, URZ ;  /* 0x000000072a0872a4 */ /* 0x000fe4000f8e02ff */
[----:B------:R-:W-:Y:S03]  /*4100*/  UISETP.GE.AND UP0, UPT, UR6, UR4, UPT ;  /* 0x000000040600728c */ /* 0x000fe6000bf06270 */
[----:B------:R-:W-:Y:S01]  /*4110*/  UMOV UR4, UR11 ;  /* 0x0000000b00047c82 */ /* 0x000fe20008000000 */
[----:B------:R-:W-:Y:S02]  /*4120*/  UISETP.GE.OR UP0, UPT, UR5, UR8, UP0 ;  /* 0x000000080500728c */ /* 0x000fe40008706670 */
[----:B------:R-:W-:Y:S02]  /*4130*/  USHF.R.U32.HI UR4, URZ, UR23, UR4 ;  /* 0x00000017ff047299 */ /* 0x000fe40008011604 */
[----:B------:R-:W-:Y:S02]  /*4140*/  UIMAD.WIDE.U32 UR8, UR5, UR22, URZ ;  /* 0x00000016050872a5 */ /* 0x000fe4000f8e00ff */
[----:B------:R-:W-:Y:S04]  /*4150*/  USEL UR10, UR6, UR4, !UP4 ;  /* 0x00000004060a7287 */ /* 0x000fe8000e000000 */
[----:B------:R-:W-:Y:S01]  /*4160*/  UIADD3 UR11, UPT, UPT, -UR10, URZ, URZ ;  /* 0x000000ff0a0b7290 */ /* 0x000fe2000fffe1ff */
[----:B------:R-:W-:Y:S02]  /*4170*/  @!UP0 UMOV UR4, UR9 ;  /* 0x0000000900048c82 */ /* 0x000fe40008000000 */
[----:B------:R-:W-:Y:S02]  /*4180*/  @!UP0 USHF.R.U32.HI UR4, URZ, UR23, UR4 ;  /* 0x00000017ff048299 */ /* 0x000fe40008011604 */
[----:B------:R-:W-:Y:S02]  /*4190*/  UIMAD UR8, UR42, UR11, UR6 ;  /* 0x0000000b2a0872a4 */ /* 0x000fe4000f8e0206 */
[----:B------:R-:W-:Y:S04]  /*41a0*/  @!UP0 USEL UR4, UR5, UR4, !UP4 ;  /* 0x0000000405048287 */ /* 0x000fe8000e000000 */
[----:B------:R-:W-:Y:S02]  /*41b0*/  @!UP0 UIMAD UR8, UR7, UR8, UR4 ;  /* 0x00000008070882a4 */ /* 0x000fe4000f8e0204 */
[----:B------:R-:W-:Y:S02]  /*41c0*/  @!UP0 UIADD3 UR9, UPT, UPT, UR10, -UR4, URZ ;  /* 0x800000040a098290 */ /* 0x000fe4000fffe0ff */
[----:B------:R-:W-:Y:S02]  /*41d0*/  UIADD3 UR4, UPT, UPT, -UR5, URZ, URZ ;  /* 0x000000ff05047290 */ /* 0x000fe4000fffe1ff */
[----:B------:R-:W-:Y:S02]  /*41e0*/  UIADD3 UR7, UPT, UPT, -UR6, URZ, URZ ;  /* 0x000000ff06077290 */ /* 0x000fe4000fffe1ff */
[----:B------:R-:W-:Y:S02]  /*41f0*/  @!UP0 UIMAD UR6, UR9, UR42, UR5 ;  /* 0x0000002a090682a4 */ /* 0x000fe4000f8e0205 */
[----:B------:R-:W-:Y:S02]  /*4200*/  UIMAD UR14, UR15, UR4, UR14 ;  /* 0x000000040f0e72a4 */ /* 0x000fe4000f8e020e */
[----:B------:R-:W-:Y:S01]  /*4210*/  UIMAD UR13, UR30, UR7, UR13 ;  /* 0x000000071e0d72a4 */ /* 0x000fe2000f8e020d */
[----:B------:R-:W-:Y:S02]  /*4220*/  @!UP0 UMOV UR5, UR8 ;  /* 0x0000000800058c82 */ /* 0x000fe40008000000 */
[----:B------:R-:W-:Y:S02]  /*4230*/  UIMAD UR14, UR5, UR15, UR14 ;  /* 0x0000000f050e72a4 */ /* 0x000fe4000f8e020e */
[----:B------:R-:W-:Y:S11]  /*4240*/  UIMAD UR13, UR6, UR30, UR13 ;  /* 0x0000001e060d72a4 */ /* 0x000ff6000f8e020d */
[----:B------:R-:W-:Y:S01]  /*4250*/  @!UPT UIADD3 URZ, UPT, UPT, URZ, URZ, URZ ;  /* 0x000000fffffff290 */ /* 0x000fe2000fffe0ff */
.L_x_75:
[----:B------:R-:W3:Y:S01]  /*4260*/  @!UP2 LDCU.128 UR8, c[0x0][0xb10] ;  /* 0x00016200ff08a7ac */ /* 0x000ee20008000c00 */
[C---:B----4-:R-:W-:Y:S02]  /*4270*/  ISETP.NE.U32.AND P1, PT, R4.reuse, RZ, PT ;  /* 0x000000ff0400720c */ /* 0x050fe40003f25070 */
[----:B------:R-:W-:Y:S02]  /*4280*/  ISETP.NE.U32.AND P0, PT, R4, RZ, PT ;  /* 0x000000ff0400720c */ /* 0x000fe40003f05070 */
[C---:B------:R-:W-:Y:S02]  /*4290*/  ISETP.NE.AND.EX P1, PT, R5.reuse, RZ, PT, P1 ;  /* 0x000000ff0500720c */ /* 0x040fe40003f25310 */
[----:B------:R-:W-:Y:S01]  /*42a0*/  ISETP.NE.AND.EX P0, PT, R5, RZ, PT, P0 ;  /* 0x000000ff0500720c */ /* 0x000fe20003f05300 */
[----:B------:R-:W4:Y:S01]  /*42b0*/  @!UP2 LDCU UR5, c[0x0][0xb0c] ;  /* 0x00016180ff05a7ac */ /* 0x000f220008000800 */
[----:B------:R-:W-:Y:S01]  /*42c0*/  SHF.L.U32 R9, R15, 0x1f, RZ ;  /* 0x0000001f0f097819 */ /* 0x000fe200000006ff */
[----:B------:R-:W-:Y:S02]  /*42d0*/  USHF.L.U32 UR19, UR16, 0x7, URZ ;  /* 0x0000000710137899 */ /* 0x000fe400080006ff */
[----:B------:R-:W-:Y:S02]  /*42e0*/  USHF.L.U32 UR18, UR20, 0x7, URZ ;  /* 0x0000000714127899 */ /* 0x000fe400080006ff */
[----:B---3--:R-:W-:Y:S07]  /*42f0*/  UIMAD.WIDE.U32 UR6, UR14, UR8, URZ ;  /* 0x000000080e0672a5 */ /* 0x008fee000f8e00ff */
[----:B------:R-:W-:Y:S01]  /*4300*/  @!UP2 UMOV UR4, UR7 ;  /* 0x000000070004ac82 */ /* 0x000fe20008000000 */
[----:B----4-:R-:W-:Y:S02]  /*4310*/  @!UP2 UISETP.NE.AND UP0, UPT, UR5, 0x1, UPT ;  /* 0x000000010500a88c */ /* 0x010fe4000bf05270 */
[----:B------:R-:W-:Y:S02]  /*4320*/  @!UP2 USHF.R.U32.HI UR4, URZ, UR9, UR4 ;  /* 0x00000009ff04a299 */ /* 0x000fe40008011604 */
[----:B------:R-:W-:Y:S02]  /*4330*/  UIMAD.WIDE.U32 UR6, UR13, UR11, URZ ;  /* 0x0000000b0d0672a5 */ /* 0x000fe4000f8e00ff */
[----:B------:R-:W-:Y:S02]  /*4340*/  @!UP2 USEL UR8, UR14, UR4, !UP0 ;  /* 0x000000040e08a287 */ /* 0x000fe4000c000000 */
[----:B------:R-:W-:Y:S03]  /*4350*/  @!UP2 UISETP.NE.AND UP0, UPT, UR10, 0x1, UPT ;  /* 0x000000010a00a88c */ /* 0x000fe6000bf05270 */
[----:B------:R-:W-:Y:S02]  /*4360*/  @!UP2 UMOV UR6, UR7 ;  /* 0x000000070006ac82 */ /* 0x000fe40008000000 */
[----:B------:R-:W3:Y:S02]  /*4370*/  @!UP2 LDCU UR4, c[0x0][0xb20] ;  /* 0x00016400ff04a7ac */ /* 0x000ee40008000800 */
[----:B---3--:R-:W-:Y:S04]  /*4380*/  @!UP2 USHF.R.U32.HI UR6, URZ, UR4, UR6 ;  /* 0x00000004ff06a299 */ /* 0x008fe80008011606 */
[----:B------:R-:W-:Y:S04]  /*4390*/  @!UP2 USEL UR6, UR13, UR6, !UP0 ;  /* 0x000000060d06a287 */ /* 0x000fe8000c000000 */
[----:B------:R-:W-:Y:S02]  /*43a0*/  @!UP2 UIADD3 UR4, UPT, UPT, -UR8, UR6, URZ ;  /* 0x000000060804a290 */ /* 0x000fe4000fffe1ff */
[----:B------:R-:W-:Y:S02]  /*43b0*/  @!UP2 UIADD3 UR6, UPT, UPT, UR8, -UR6, URZ ;  /* 0x800000060806a290 */ /* 0x000fe4000fffe0ff */
[----:B------:R-:W-:Y:S02]  /*43c0*/  @!UP2 UIMAD UR14, UR4, UR5, UR14 ;  /* 0x00000005040ea2a4 */ /* 0x000fe4000f8e020e */
[----:B------:R-:W-:Y:S01]  /*43d0*/  @!UP2 UIMAD UR13, UR6, UR10, UR13 ;  /* 0x0000000a060da2a4 */ /* 0x000fe2000f8e020d */
[----:B------:R-:W-:Y:S11]  /*43e0*/  BRA.U UP3, `(.L_x_76) ;  /* 0x0000000103107547 */ /* 0x000ff6000b800000 */
[----:B--2---:R-:W-:Y:S04]  /*43f0*/  MOV R0, UR37 ;  /* 0x0000002500007c02 */ /* 0x004fe80008000f00 */
[----:B------:R-:W-:Y:S04]  /*4400*/  SHF.L.U32 R11, R0, 0x1f, RZ ;  /* 0x0000001f000b7819 */ /* 0x000fe800000006ff */
[----:B------:R-:W2:Y:S02]  /*4410*/  SYNCS.PHASECHK.TRANS64.TRYWAIT P2, [UR21+0x58], R11 ;  /* 0x0000580bff0075a7 */ /* 0x000ea40008041115 */
[----:B--2---:R-:W-:Y:S05]  /*4420*/  @!P2 BRA `(.L_x_77) ;  /* 0x000000480054a947 */ /* 0x004fea0003800000 */
.L_x_76:
[----:B------:R-:W-:Y:S05]  /*4430*/  @!P1 BRA `(.L_x_78) ;  /* 0x0000000000309947 */ /* 0x000fea0003800000 */
[----:B------:R-:W-:Y:S01]  /*4440*/  ISETP.NE.U32.AND P1, PT, R2, RZ, PT ;  /* 0x000000ff0200720c */ /* 0x000fe20003f25070 */
[----:B------:R-:W3:Y:S01]  /*4450*/  LDCU.64 UR4, c[0x0][0x358] ;  /* 0x00006b00ff0477ac */ /* 0x000ee20008000a00 */
[----:B------:R-:W-:Y:S02]  /*4460*/  IMAD.MOV.U32 R158, RZ, RZ, 0x1 ;  /* 0x00000001ff9e7424 */ /* 0x000fe400078e00ff */
[----:B------:R-:W-:Y:S11]  /*4470*/  ISETP.NE.AND.EX P1, PT, R3, RZ, PT, P1 ;  /* 0x000000ff0300720c */ /* 0x000ff60003f25310 */
[----:B------:R-:W-:Y:S02]  /*4480*/  @!UPT UIADD3 URZ, UPT, UPT, URZ, URZ, URZ ;  /* 0x000000fffffff290 */ /* 0x000fe4000fffe0ff */
[----:B--2---:R-:W2:Y:S01]  /*4490*/  @P1 LDC.64 R10, c[0x0][0x888] ;  /* 0x00022200ff0a1b82 */ /* 0x004ea20000000a00 */
[----:B------:R-:W-:Y:S04]  /*44a0*/  @P1 IMAD R0, R4, UR36, RZ ;  /* 0x0000002404001c24 */ /* 0x000fe8000f8e02ff */
[----:B--2---:R-:W-:Y:S04]  /*44b0*/  @P1 IMAD.WIDE R10, R0, 0x4, R10 ;  /* 0x00000004000a1825 */ /* 0x004fe800078e020a */
[----:B------:R-:W-:Y:S01]  /*44c0*/  HFMA2 R0, -RZ, RZ, 0, 5.9604644775390625e-08 ;  /* 0x00000001ff007431 */ /* 0x000fe200000001ff */
[----:B---3-5:R3:W5:Y:S04]  /*44d0*/  @P1 LDG.E R73, desc[UR4][R10.64] ;  /* 0x000000040a491981 */ /* 0x028768000c1e1900 */
[----:B------:R-:W-:Y:S01]  /*44e0*/  @!P1 PRMT R158, R0, 0x7610, R158 ;  /* 0x00007610009e9816 */ /* 0x000fe2000000009e */
[----:B---3--:R-:W4:Y:S06]  /*44f0*/  @!P1 LDC R73, c[0x0][0x880] ;  /* 0x00022000ff499b82 */ /* 0x008f2c0000000800 */
.L_x_78:
[----:B----45:R-:W-:Y:S01]  /*4500*/  @!P0 FSETP.EQ.AND P1, PT, R73, RZ, PT ;  /* 0x000000ff4900820b */ /* 0x030fe20003f22000 */
[----:B------:R-:W-:Y:S01]  /*4510*/  @!UPT UIADD3 URZ, UPT, UPT, URZ, URZ, URZ ;  /* 0x000000fffffff290 */ /* 0x000fe2000fffe0ff */
[----:B------:R-:W-:Y:S11]  /*4520*/  @!P0 BRA `(.L_x_79) ;  /* 0x0000000000188947 */ /* 0x000ff60003800000 */
[----:B------:R-:W-:Y:S02]  /*4530*/  LOP3.LUT P0, RZ, R158, 0xff, RZ, 0xc0, !PT ;  /* 0x000000ff9eff7812 */ /* 0x000fe4000780c0ff */
[----:B------:R-:W-:Y:S04]  /*4540*/  ISETP.NE.U32.AND P1, PT, R2, RZ, PT ;  /* 0x000000ff0200720c */ /* 0x000fe80003f25070 */
[----:B------:R-:W-:Y:S04]  /*4550*/  ISETP.NE.AND.EX P1, PT, R3, RZ, PT, P1 ;  /* 0x000000ff0300720c */ /* 0x000fe80003f25310 */
[----:B------:R-:W-:Y:S03]  /*4560*/  PLOP3.LUT P1, PT, P1, PT, PT, 0x8, 0x80 ;  /* 0x000000000080781c */ /* 0x000fe60000f2e170 */
[----:B------:R-:W-:Y:S11]  /*4570*/  @P0 FSETP.EQ.AND P1, PT, R73, RZ, PT ;  /* 0x000000ff4900020b */ /* 0x000ff60003f22000 */
[----:B------:R-:W-:Y:S02]  /*4580*/  @!UPT UIADD3 URZ, UPT, UPT, URZ, URZ, URZ ;  /* 0x000000fffffff290 */ /* 0x000fe4000fffe0ff */
.L_x_79:
[----:B------:R-:W3:Y:S01]  /*4590*/  SYNCS.PHASECHK.TRANS64.TRYWAIT P2, [UR21+0x40], R9 ;  /* 0x00004009ff0075a7 */ /* 0x000ee20008041115 */
[----:B------:R-:W-:Y:S04]  /*45a0*/  ELECT P0, URZ, PT ;  /* 0x0000000000ff782f */ /* 0x000fe80003800000 */
[----:B------:R-:W-:Y:S11]  /*45b0*/  PLOP3.LUT P1, PT, P1, P0, PT, 0xf2, 0x2f ;  /* 0x00000000002f781c */ /* 0x000ff60000f21e72 */
[----:B------:R-:W-:Y:S02]  /*45c0*/  @!UPT UIADD3 URZ, UPT, UPT, URZ, URZ, URZ ;  /* 0x000000fffffff290 */ /* 0x000fe4000fffe0ff */
[----:B------:R-:W-:Y:S05]  /*45d0*/  @!P1 IADD3 R8, P0, PT, R16, 0x580, RZ ;  /* 0x0000058010089810 */ /* 0x000fea0007f1e0ff */
[----:B------:R-:W-:Y:S01]  /*45e0*/  @!P1 IMAD.X R6, RZ, RZ, R17, P0 ;  /* 0x000000ffff069224 */ /* 0x000fe200000e0611 */
[----:B---3--:R-:W-:Y:S07]  /*45f0*/  @!P2 BRA `(.L_x_80) ;  /* 0x0000004400f8a947 */ /* 0x008fee0003800000 */
.L_x_140:
[----:B------:R-:W-:Y:S01]  /*4600*/  @!P1 R2UR UR5, R8 ;  /* 0x00000000080592ca */ /* 0x000fe200000e0000 */
[----:B------:R-:W-:Y:S01]  /*4610*/  VOTEU.ALL UP0, P1 ;  /* 0x0000000000ff7886 */ /* 0x000fe20000800000 */
[----:B------:R-:W-:Y:S01]  /*4620*/  @!P1 R2UR UR4, R6 ;  /* 0x00000000060492ca */ /* 0x000fe200000e0000 */
[----:B--2---:R-:W-:Y:S01]  /*4630*/  @!P1 IMAD.MOV.U32 R0, RZ, RZ, 0x2000 ;  /* 0x00002000ff009424 */ /* 0x004fe200078e00ff */
[----:B------:R-:W-:Y:S01]  /*4640*/  UMOV UR8, 0x0 ;  /* 0x0000000000087882 */ /* 0x000fe20000000000 */
[----:B------:R-:W-:Y:S01]  /*4650*/  UMOV UR9, 0x10000000 ;  /* 0x1000000000097882 */ /* 0x000fe20000000000 */
[----:B------:R-:W-:Y:S01]  /*4660*/  @!UP0 UIADD3 UR16, UPT, UPT, UR21, 0x200, URZ ;  /* 0x0000020015108890 */ /* 0x000fe2000fffe0ff */
[----:B------:R-:W-:Y:S01]  /*4670*/  VIADD R14, R14, 0x1 ;  /* 0x000000010e0e7836 */ /* 0x000fe20000000000 */
[----:B------:R-:W-:Y:S01]  /*4680*/  VOTEU.ALL UP0, P1 ;  /* 0x0000000000ff7886 */ /* 0x000fe20000800000 */
[----:B------:R-:W-:Y:S01]  /*4690*/  UMOV UR20, UR36 ;  /* 0x0000002400147c82 */ /* 0x000fe20008000000 */
[----:B------:R-:W-:Y:S03]  /*46a0*/  UPRMT UR6, UR45, 0x654, UR17 ;  /* 0x000006542d067896 */ /* 0x000fe60008000011 */
[----:B------:R-:W-:Y:S02]  /*46b0*/  IMAD.U32 R10, RZ, RZ, UR5 ;  /* 0x00000005ff0a7e24 */ /* 0x000fe4000f8e00ff */
[----:B------:R-:W-:Y:S03]  /*46c0*/  IMAD.U32 R11, RZ, RZ, UR4 ;  /* 0x00000004ff0b7e24 */ /* 0x000fe6000f8e00ff */
[----:B------:R-:W-:Y:S02]  /*46d0*/  @!P1 R2UR UR4, R10 ;  /* 0x000000000a0492ca */ /* 0x000fe400000e0000 */
[----:B------:R-:W-:Y:S11]  /*46e0*/  @!P1 R2UR UR5, R11 ;  /* 0x000000000b0592ca */ /* 0x000ff600000e0000 */
[----:B------:R-:W-:Y:S02]  /*46f0*/  @!UPT UIADD3 URZ, UPT, UPT, URZ, URZ, URZ ;  /* 0x000000fffffff290 */ /* 0x000fe4000fffe0ff */
[----:B------:R2:W-:Y:S01]  /*4700*/  @!UP0 UTMALDG.3D [UR16], [UR4], desc[UR8] ;  /* 0x00000810040085b4 */ /* 0x0005e20008011000 */
[----:B------:R2:W-:Y:S01]  /*4710*/  @!P1 SYNCS.ARRIVE.TRANS64.RED.A0TR RZ, [UR21+0x30], R0 ;  /* 0x00003000ffff99a7 */ /* 0x0005e20008300415 */
[----:B------:R-:W-:Y:S01]  /*4720*/  SYNCS.ARRIVE.TRANS64.RED.A1T0 RZ, [UR6], RZ ;  /* 0x000000ffffff79a7 */ /* 0x000fe20008100406 */
[----:B------:R-:W3:Y:S02]  /*4730*/  SYNCS.PHASECHK.TRANS64.TRYWAIT P0, [UR21+0x48], R9 ;  /* 0x00004809ff0075a7 */ /* 0x000ee40008001115 */
[----:B--23--:R-:W-:Y:S05]  /*4740*/  @!P0 BRA `(.L_x_81) ;  /* 0x0000004400bc8947 */ /* 0x00cfea0003800000 */
.L_x_142:
[----:B------:R-:W-:Y:S01]  /*4750*/  @!P1 IADD3 R6, P0, PT, R16, 0x580, RZ ;  /* 0x0000058010069810 */ /* 0x000fe20007f1e0ff */
[----:B------:R-:W-:Y:S01]  /*4760*/  VOTEU.ALL UP0, P1 ;  /* 0x0000000000ff7886 */ /* 0x000fe20000800000 */
[----:B------:R-:W-:Y:S01]  /*4770*/  UMOV UR6, 0x0 ;  /* 0x0000000000067882 */ /* 0x000fe20000000000 */
[----:B------:R-:W-:Y:S01]  /*4780*/  UMOV UR7, 0x10000000 ;  /* 0x1000000000077882 */ /* 0x000fe20000000000 */
[----:B------:R-:W-:Y:S01]  /*4790*/  @!P1 R2UR UR5, R6 ;  /* 0x00000000060592ca */ /* 0x000fe200000e0000 */
[----:B--2---:R-:W-:Y:S01]  /*47a0*/  @!P1 IMAD.X R0, RZ, RZ, R17, P0 ;  /* 0x000000ffff009224 */ /* 0x004fe200000e0611 */
[----:B------:R-:W-:Y:S01]  /*47b0*/  @!UP0 UIADD3 UR10, UPT, UPT, UR18, 0x40, URZ ;  /* 0x00000040120a8890 */ /* 0x000fe2000fffe0ff */
[----:B------:R-:W-:Y:S01]  /*47c0*/  R2UR UR16, R160 ;  /* 0x00000000a01072ca */ /* 0x000fe200000e0000 */
[----:B------:R-:W-:Y:S01]  /*47d0*/  @!UP0 UIADD3 UR8, UPT, UPT, UR21, 0x2200, URZ ;  /* 0x0000220015088890 */ /* 0x000fe2000fffe0ff */
[----:B------:R-:W-:Y:S01]  /*47e0*/  ISETP.NE.AND P0, PT, R14, 0x2, PT ;  /* 0x000000020e00780c */ /* 0x000fe20003f05270 */
[----:B------:R-:W-:Y:S01]  /*47f0*/  @!UP0 UIADD3 UR9, UPT, UPT, UR21, 0x38, URZ ;  /* 0x0000003815098890 */ /* 0x000fe2000fffe0ff */
[----:B------:R-:W-:Y:S01]  /*4800*/  @!P1 R2UR UR4, R0 ;  /* 0x00000000000492ca */ /* 0x000fe200000e0000 */
[----:B------:R-:W-:Y:S01]  /*4810*/  VOTEU.ALL UP0, P1 ;  /* 0x0000000000ff7886 */ /* 0x000fe20000800000 */
[----:B------:R-:W-:Y:S01]  /*4820*/  UMOV UR11, UR19 ;  /* 0x00000013000b7c82 */ /* 0x000fe20008000000 */
[----:B------:R-:W-:Y:S01]  /*4830*/  UMOV UR12, UR36 ;  /* 0x00000024000c7c82 */ /* 0x000fe20008000000 */
[----:B------:R-:W-:Y:S01]  /*4840*/  SEL R0, RZ, 0x1, P0 ;  /* 0x00000001ff007807 */ /* 0x000fe20000000000 */
[----:B------:R-:W-:Y:S01]  /*4850*/  UIADD3 UR20, UPT, UPT, UR13, UR63, URZ ;  /* 0x0000003f0d147290 */ /* 0x000fe2000fffe0ff */
[----:B------:R-:W-:Y:S01]  /*4860*/  IMAD.U32 R8, RZ, RZ, UR5 ;  /* 0x00000005ff087e24 */ /* 0x000fe2000f8e00ff */
[----:B------:R-:W-:Y:S01]  /*4870*/  LOP3.LUT R15, R15, 0x1, RZ, 0x3c, !PT ;  /* 0x000000010f0f7812 */ /* 0x000fe200078e3cff */
[----:B------:R-:W-:Y:S01]  /*4880*/  UPLOP3.LUT UP3, UPT, UPT, UPT, UPT, 0x80, 0x8 ;  /* 0x000000000008789c */ /* 0x000fe20003f6f070 */
[----:B------:R-:W-:Y:S01]  /*4890*/  LOP3.LUT R13, R13, R0, RZ, 0x3c, !PT ;  /* 0x000000000d0d7212 */ /* 0x000fe200078e3cff */
[----:B------:R-:W-:Y:S01]  /*48a0*/  UIADD3 UR16, UPT, UPT, UR14, UR16, URZ ;  /* 0x000000100e107290 */ /* 0x000fe2000fffe0ff */
[----:B------:R-:W-:Y:S01]  /*48b0*/  SEL R14, R14, RZ, P0 ;  /* 0x000000ff0e0e7207 */ /* 0x000fe20000000000 */
[----:B------:R-:W-:Y:S01]  /*48c0*/  UMOV UR36, UR26 ;  /* 0x0000001a00247c82 */ /* 0x000fe20008000000 */
[----:B------:R-:W-:Y:S01]  /*48d0*/  IMAD.U32 R9, RZ, RZ, UR4 ;  /* 0x00000004ff097e24 */ /* 0x000fe2000f8e00ff */
[----:B------:R-:W-:Y:S04]  /*48e0*/  @!P1 R2UR UR4, R8 ;  /* 0x00000000080492ca */ /* 0x000fe800000e0000 */
[----:B------:R-:W-:Y:S11]  /*48f0*/  @!P1 R2UR UR5, R9 ;  /* 0x00000000090592ca */ /* 0x000ff600000e0000 */
[----:B------:R-:W-:Y:S02]  /*4900*/  @!UPT UIADD3 URZ, UPT, UPT, URZ, URZ, URZ ;  /* 0x000000fffffff290 */ /* 0x000fe4000fffe0ff */
[----:B------:R2:W-:Y:S01]  /*4910*/  @!UP0 UTMALDG.3D [UR8], [UR4], desc[UR6] ;  /* 0x00000608040085b4 */ /* 0x0005e20008011000 */
[----:B------:R2:W-:Y:S01]  /*4920*/  @!P1 SYNCS.ARRIVE.TRANS64.RED.A0TR RZ, [UR21+0x38], R7 ;  /* 0x00003807ffff99a7 */ /* 0x0005e20008300415 */
[----:B------:R-:W-:Y:S01]  /*4930*/  SYNCS.ARRIVE.TRANS64.RED.A1T0 RZ, [UR33], RZ ;  /* 0x000000ffffff79a7 */ /* 0x000fe20008100421 */
[----:B------:R-:W-:Y:S05]  /*4940*/  BRA.U UP1, `(.L_x_82) ;  /* 0xfffffff501247547 */ /* 0x000fea000b83ffff */
[----:B------:R-:W-:-:S04]  /*4950*/  SHF.L.U32 R3, R15, 0x1f, RZ ;  /* 0x0000001f0f037819 */ /* 0x000fc800000006ff */
[----:B------:R-:W3:Y:S02]  /*4960*/  SYNCS.PHASECHK.TRANS64.TRYWAIT P0, [UR21+0x40], R3 ;  /* 0x00004003ff0075a7 */ /* 0x000ee40008001115 */
[----:B---3--:R-:W-:Y:S05]  /*4970*/  @!P0 BRA `(.L_x_83) ;  /* 0x0000004400488947 */ /* 0x008fea0003800000 */
.L_x_144:
[----:B---3--:R-:W-:-:S07]  /*4980*/  MOV R0, UR21 ;  /* 0x0000001500007c02 */ /* 0x008fce0008000f00 */
.L_x_84:
[----:B---3--:R-:W-:-:S04]  /*4990*/  SHF.L.U32 R3, R15, 0x1f, RZ ;  /* 0x0000001f0f037819 */ /* 0x008fc800000006ff */
[----:B------:R3:W4:Y:S03]  /*49a0*/  SYNCS.PHASECHK.TRANS64.TRYWAIT P0, [R0+URZ+0x48], R3 ;  /* 0x00004803000075a7 */ /* 0x00072600080011ff */
[----:B----4-:R-:W-:Y:S05]  /*49b0*/  @!P0 NANOSLEEP.SYNCS 0x989680 ;  /* 0x009896800000895d */ /* 0x010fea0003900000 */
[----:B------:R-:W4:Y:S02]  /*49c0*/  @!P0 SYNCS.PHASECHK.TRANS64 P0, [R0+URZ+0x48], R3 ;  /* 0x00004803000085a7 */ /* 0x000f2400080010ff */
[----:B-12-4-:R-:W-:Y:S05]  /*49d0*/  @P0 EXIT ;  /* 0x000000000000094d */ /* 0x016fea0003800000 */
[----:B------:R-:W-:Y:S05]  /*49e0*/  BRA `(.L_x_84) ;  /* 0xfffffffc00e87947 */ /* 0x000fea000383ffff */
.L_x_73:
[----:B------:R-:W-:-:S06]  /*49f0*/  UISETP.GE.AND UP0, UPT, UR17, 0x4, UPT ;  /* 0x000000041100788c */ /* 0x000fcc000bf06270 */
[----:B------:R-:W-:-:S13]  /*4a00*/  PLOP3.LUT P0, PT, PT, PT, UP0, 0x80, 0x8 ;  /* 0x000000000008781c */ /* 0x000fda0003f0f008 */
[----:B------:R-:W-:Y:S05]  /*4a10*/  @!P0 EXIT ;  /* 0x000000000000894d */ /* 0x000fea0003800000 */
[----:B------:R-:W-:Y:S01]  /*4a20*/  BAR.SYNC.DEFER_BLOCKING 0x6, 0xa0 ;  /* 0x0182800000007b1d */ /* 0x000fe20000010000 */
[C---:B------:R-:W-:Y:S01]  /*4a30*/  IMAD.SHL.U32 R4, R170.reuse, 0x40, RZ ;  /* 0x00000040aa047824 */ /* 0x040fe200078e00ff */
[C---:B------:R-:W-:Y:S01]  /*4a40*/  LOP3.LUT R178, R170.reuse, 0x60, RZ, 0xc0, !PT ;  /* 0x00000060aab27812 */ /* 0x040fe200078ec0ff */
[C---:B------:R-:W-:Y:S01]  /*4a50*/  IMAD.SHL.U32 R137, R170.reuse, 0x8, RZ ;  /* 0x00000008aa897824 */ /* 0x040fe200078e00ff */
[C---:B------:R-:W-:Y:S01]  /*4a60*/  LOP3.LUT R176, R170.reuse, 0x2, RZ, 0xc0, !PT ;  /* 0x00000002aab07812 */ /* 0x040fe200078ec0ff */
[----:B------:R-:W-:Y:S01]  /*4a70*/  IMAD.U32 R69, R170, 0x10000, RZ ;  /* 0x00010000aa457824 */ /* 0x000fe200078e00ff */
[----:B------:R-:W-:Y:S02]  /*4a80*/  UMOV UR44, 0x400 ;  /* 0x00000400002c7882 */ /* 0x000fe40000000000 */
[----:B------:R-:W1:Y:S01]  /*4a90*/  LDC.64 R156, c[0x0][0x8b0] ;  /* 0x00022c00ff9c7b82 */ /* 0x000e620000000a00 */
[----:B------:R-:W-:Y:S01]  /*4aa0*/  ULEA UR44, UR45, UR44, 0x18 ;  /* 0x0000002c2d2c7291 */ /* 0x000fe2000f8ec0ff */
[----:B------:R-:W-:Y:S01]  /*4ab0*/  LOP3.LUT R6, R4, 0x180, RZ, 0xc0, !PT ;  /* 0x0000018004067812 */ /* 0x000fe200078ec0ff */
[----:B------:R-:W-:Y:S01]  /*4ac0*/  HFMA2 R68, -RZ, RZ, 0, 0 ;  /* 0x00000000ff447431 */ /* 0x000fe200000001ff */
[----:B------:R-:W-:Y:S01]  /*4ad0*/  LOP3.LUT R69, R69, 0x600000, RZ, 0xc0, !PT ;  /* 0x0060000045457812 */ /* 0x000fe200078ec0ff */
[----:B------:R-:W-:Y:S01]  /*4ae0*/  UIADD3 UR4, UPT, UPT, UR44, 0x4200, URZ ;  /* 0x000042002c047890 */ /* 0x000fe2000fffe0ff */
[----:B------:R-:W-:Y:S01]  /*4af0*/  LOP3.LUT R137, R6, 0x30, R137, 0xf8, !PT ;  /* 0x0000003006897812 */ /* 0x000fe200078ef889 */
[----:B------:R-:W-:Y:S01]  /*4b00*/  IMAD.MOV.U32 R168, RZ, RZ, RZ ;  /* 0x000000ffffa87224 */ /* 0x000fe200078e00ff */
[----:B------:R-:W2:Y:S01]  /*4b10*/  LDC.64 R138, c[0x0][0x8a8] ;  /* 0x00022a00ff8a7b82 */ /* 0x000ea20000000a00 */
[----:B------:R-:W-:Y:S01]  /*4b20*/  LOP3.LUT R170, R170, 0x4, RZ, 0xc0, !PT ;  /* 0x00000004aaaa7812 */ /* 0x000fe200078ec0ff */
[----:B------:R-:W-:Y:S01]  /*4b30*/  IMAD.MOV.U32 R162, RZ, RZ, RZ ;  /* 0x000000ffffa27224 */ /* 0x000fe200078e00ff */
[----:B------:R-:W-:-:S02]  /*4b40*/  LOP3.LUT R137, R137, 0x1e40, R4, 0xf8, !PT ;  /* 0x00001e4089897812 */ /* 0x000fc400078ef804 */
[----:B------:R-:W-:Y:S01]  /*4b50*/  CS2R R166, SRZ ;  /* 0x0000000000a67805 */ /* 0x000fe2000001ff00 */
[----:B------:R-:W-:Y:S01]  /*4b60*/  IMAD.MOV.U32 R165, RZ, RZ, RZ ;  /* 0x000000ffffa57224 */ /* 0x000fe200078e00ff */
[----:B------:R-:W-:Y:S01]  /*4b70*/  IADD3 R169, PT, PT, -R170, 0x2, RZ ;  /* 0x00000002aaa97810 */ /* 0x000fe20007ffe1ff */
[----:B------:R-:W-:Y:S01]  /*4b80*/  IMAD.MOV R164, RZ, RZ, -R176 ;  /* 0x000000ffffa47224 */ /* 0x000fe200078e0ab0 */
[----:B------:R-:W-:Y:S01]  /*4b90*/  IADD3 R171, PT, PT, R137, UR44, RZ ;  /* 0x0000002c89ab7c10 */ /* 0x000fe2000fffe0ff */
[----:B------:R-:W3:Y:S01]  /*4ba0*/  LDS R0, [UR44+0x110] ;  /* 0x0001102cff007984 */ /* 0x000ee20008000800 */
[----:B------:R-:W-:Y:S01]  /*4bb0*/  IMAD.MOV R163, RZ, RZ, -R170 ;  /* 0x000000ffffa37224 */ /* 0x000fe200078e0aaa */
[----:B------:R-:W-:Y:S01]  /*4bc0*/  MOV R177, UR4 ;  /* 0x0000000400b17c02 */ /* 0x000fe20008000f00 */
[----:B------:R-:W4:Y:S01]  /*4bd0*/  LDCU UR58, c[0x0][0x370] ;  /* 0x00006e00ff3a77ac */ /* 0x000f220008000800 */
[----:B------:R-:W-:Y:S01]  /*4be0*/  VIADD R171, R171, 0x200 ;  /* 0x00000200abab7836 */ /* 0x000fe20000000000 */
[----:B------:R-:W1:Y:S01]  /*4bf0*/  LDCU UR43, c[0x0][0xb0c] ;  /* 0x00016180ff2b77ac */ /* 0x000e620008000800 */
[----:B------:R-:W1:Y:S01]  /*4c00*/  LDCU UR39, c[0x0][0xb30] ;  /* 0x00016600ff2777ac */ /* 0x000e620008000800 */
[----:B------:R-:W1:Y:S01]  /*4c10*/  LDCU.64 UR56, c[0x0][0x888] ;  /* 0x00011100ff3877ac */ /* 0x000e620008000a00 */
[----:B------:R-:W1:Y:S01]  /*4c20*/  LDCU.64 UR40, c[0x0][0xb28] ;  /* 0x00016500ff2877ac */ /* 0x000e620008000a00 */
[----:B------:R-:W1:Y:S01]  /*4c30*/  LDCU.64 UR60, c[0x0][0x890] ;  /* 0x00011200ff3c77ac */ /* 0x000e620008000a00 */
[----:B------:R-:W1:Y:S01]  /*4c40*/  LDCU.128 UR52, c[0x0][0xb10] ;  /* 0x00016200ff3477ac */ /* 0x000e620008000c00 */
[----:B------:R-:W1:Y:S01]  /*4c50*/  LDCU UR47, c[0x0][0x374] ;  /* 0x00006e80ff2f77ac */ /* 0x000e620008000800 */
[----:B------:R-:W-:Y:S01]  /*4c60*/  UIADD3 UR62, UPT, UPT, UR44, 0x200, URZ ;  /* 0x000002002c3e7890 */ /* 0x000fe2000fffe0ff */
[----:B-1234-:R-:W-:-:S11]  /*4c70*/  IMAD.IADD R69, R0, 0x1, R69 ;  /* 0x0000000100457824 */ /* 0x01efd600078e0245 */
.L_x_111:
[C---:B------:R-:W-:Y:S02]  /*4c80*/  LEA R3, R162.reuse, UR44, 0x3 ;  /* 0x0000002ca2037c11 */ /* 0x040fe4000f8e18ff */
[----:B------:R-:W-:Y:S02]  /*4c90*/  SHF.L.U32 R0, R167, 0x1f, RZ ;  /* 0x0000001fa7007819 */ /* 0x000fe400000006ff */
[----:B-1----:R-:W-:Y:S02]  /*4ca0*/  LEA R5, R162, UR44, 0x4 ;  /* 0x0000002ca2057c11 */ /* 0x002fe4000f8e20ff */
[----:B------:R-:W1:Y:S02]  /*4cb0*/  SYNCS.PHASECHK.TRANS64.TRYWAIT P0, [R3+URZ+0x60], R0 ;  /* 0x00006000030075a7 */ /* 0x000e6400080011ff */
[----:B-1----:R-:W-:Y:S05]  /*4cc0*/  @!P0 BRA `(.L_x_85) ;  /* 0x00000040008c8947 */ /* 0x002fea0003800000 */
.L_x_145:
        /* <DEDUP_REMOVED lines=11> */
[----:B------:R-:W-:Y:S01]  /*4d80*/  PLOP3.LUT P0, PT, PT, PT, UP1, 0x80, 0x8 ;  /* 0x000000000008781c */ /* 0x000fe20003f0f018 */
[----:B------:R-:W-:Y:S11]  /*4d90*/  UP2UR UR46, UPR, URZ, 0x2 ;  /* 0x00000002ff2e7883 */ /* 0x000ff60008000000 */
[----:B------:R-:W-:Y:S01]  /*4da0*/  @!UPT UIADD3 URZ, UPT, UPT, URZ, URZ, URZ ;  /* 0x000000fffffff290 */ /* 0x000fe2000fffe0ff */
[----:B-1----:R-:W-:Y:S02]  /*4db0*/  @P0 SHF.R.U32.HI R0, RZ, 0x10, R5 ;  /* 0x00000010ff000819 */ /* 0x002fe40000011605 */
        /* <DEDUP_REMOVED lines=12> */
[----:B------:R-:W2:Y:S01]  /*4e80*/  LDCU UR12, c[0x0][0xb20] ;  /* 0x00016400ff0c77ac */ /* 0x000ea20008000800 */
[----:B------:R-:W-:Y:S02]  /*4e90*/  UIMAD.WIDE.U32 UR4, UR47, UR55, URZ ;  /* 0x000000372f0472a5 */ /* 0x000fe4000f8e00ff */
[----:B------:R-:W-:Y:S02]  /*4ea0*/  UIMAD.WIDE.U32 UR6, UR58, UR52, URZ ;  /* 0x000000343a0672a5 */ /* 0x000fe4000f8e00ff */
[----:B------:R-:W-:Y:S02]  /*4eb0*/  UISETP.NE.AND UP0, UPT, UR54, 0x1, UPT ;  /* 0x000000013600788c */ /* 0x000fe4000bf05270 */
[----:B------:R-:W-:Y:S02]  /*4ec0*/  UIMAD.WIDE.U32 UR8, UR37, UR55, URZ ;  /* 0x00000037250872a5 */ /* 0x000fe4000f8e00ff */
[----:B------:R-:W-:Y:S02]  /*4ed0*/  UIMAD.WIDE.U32 UR10, UR38, UR52, URZ ;  /* 0x00000034260a72a5 */ /* 0x000fe4000f8e00ff */
[----:B------:R-:W-:Y:S02]  /*4ee0*/  UISETP.NE.AND UP1, UPT, UR43, 0x1, UPT ;  /* 0x000000012b00788c */ /* 0x000fe4000bf25270 */
[----:B------:R-:W-:Y:S01]  /*4ef0*/  UISETP.NE.AND UP2, UPT, UR42, 0x1, UPT ;  /* 0x000000012a00788c */ /* 0x000fe2000bf45270 */
[----:B------:R-:W-:Y:S02]  /*4f00*/  UMOV UR4, UR5 ;  /* 0x0000000500047c82 */ /* 0x000fe40008000000 */
[----:B--2---:R-:W-:Y:S03]  /*4f10*/  USHF.R.U32.HI UR5, URZ, UR12, UR4 ;  /* 0x0000000cff057299 */ /* 0x004fe60008011604 */
[----:B------:R-:W-:Y:S02]  /*4f20*/  UMOV UR4, UR7 ;  /* 0x0000000700047c82 */ /* 0x000fe40008000000 */
[----:B------:R-:W-:Y:S02]  /*4f30*/  USHF.R.U32.HI UR7, URZ, UR53, UR4 ;  /* 0x00000035ff077299 */ /* 0x000fe40008011604 */
[----:B------:R-:W-:Y:S02]  /*4f40*/  USEL UR4, UR47, UR5, !UP0 ;  /* 0x000000052f047287 */ /* 0x000fe4000c000000 */
[----:B------:R-:W-:Y:S01]  /*4f50*/  USEL UR7, UR58, UR7, !UP1 ;  /* 0x000000073a077287 */ /* 0x000fe2000c800000 */
[----:B------:R-:W-:Y:S01]  /*4f60*/  UMOV UR5, UR9 ;  /* 0x0000000900057c82 */ /* 0x000fe20008000000 */
[----:B------:R-:W-:Y:S02]  /*4f70*/  UIMAD.WIDE.U32 UR8, UR4, UR40, URZ ;  /* 0x00000028040872a5 */ /* 0x000fe4000f8e00ff */
[----:B------:R-:W-:Y:S03]  /*4f80*/  USHF.R.U32.HI UR6, URZ, UR12, UR5 ;  /* 0x0000000cff067299 */ /* 0x000fe60008011605 */
[----:B------:R-:W-:Y:S01]  /*4f90*/  UMOV UR5, UR11 ;  /* 0x0000000b00057c82 */ /* 0x000fe20008000000 */
[----:B------:R-:W-:Y:S02]  /*4fa0*/  UIMAD.WIDE.U32 UR10, UR7, UR40, URZ ;  /* 0x00000028070a72a5 */ /* 0x000fe4000f8e00ff */
[----:B------:R-:W-:Y:S02]  /*4fb0*/  USHF.R.U32.HI UR12, URZ, UR53, UR5 ;  /* 0x00000035ff0c7299 */ /* 0x000fe40008011605 */
[----:B------:R-:W-:Y:S01]  /*4fc0*/  USEL UR6, UR37, UR6, !UP0 ;  /* 0x0000000625067287 */ /* 0x000fe2000c000000 */
[----:B------:R-:W-:Y:S02]  /*4fd0*/  UMOV UR5, UR9 ;  /* 0x0000000900057c82 */ /* 0x000fe40008000000 */
[----:B------:R-:W-:Y:S01]  /*4fe0*/  UMOV UR10, UR11 ;  /* 0x0000000b000a7c82 */ /* 0x000fe20008000000 */
[----:B------:R-:W-:Y:S02]  /*4ff0*/  @UP2 USHF.R.U32.HI UR4, URZ, UR41, UR5 ;  /* 0x00000029ff042299 */ /* 0x000fe40008011605 */
[----:B------:R-:W-:Y:S02]  /*5000*/  @UP2 USHF.R.U32.HI UR7, URZ, UR41, UR10 ;  /* 0x00000029ff072299 */ /* 0x000fe4000801160a */
[----:B------:R-:W-:Y:S02]  /*5010*/  UIMAD UR4, UR42, UR4, URZ ;  /* 0x000000042a0472a4 */ /* 0x000fe4000f8e02ff */
[----:B------:R-:W-:Y:S02]  /*5020*/  UIMAD.WIDE.U32 UR10, UR6, UR40, URZ ;  /* 0x00000028060a72a5 */ /* 0x000fe4000f8e00ff */
[----:B------:R-:W-:Y:S02]  /*5030*/  USEL UR5, UR38, UR12, !UP1 ;  /* 0x0000000c26057287 */ /* 0x000fe4000c800000 */
[----:B------:R-:W-:Y:S02]  /*5040*/  UIMAD UR8, UR42, UR7, URZ ;  /* 0x000000072a0872a4 */ /* 0x000fe4000f8e02ff */
[----:B------:R-:W-:Y:S03]  /*5050*/  UISETP.GE.AND UP0, UPT, UR6, UR4, UPT ;  /* 0x000000040600728c */ /* 0x000fe6000bf06270 */
[----:B------:R-:W-:Y:S01]  /*5060*/  UMOV UR4, UR11 ;  /* 0x0000000b00047c82 */ /* 0x000fe20008000000 */
[----:B------:R-:W-:Y:S02]  /*5070*/  UISETP.GE.OR UP0, UPT, UR5, UR8, UP0 ;  /* 0x000000080500728c */ /* 0x000fe40008706670 */
[----:B------:R-:W-:Y:S02]  /*5080*/  USHF.R.U32.HI UR4, URZ, UR41, UR4 ;  /* 0x00000029ff047299 */ /* 0x000fe40008011604 */
[----:B------:R-:W-:Y:S02]  /*5090*/  UIMAD.WIDE.U32 UR8, UR5, UR40, URZ ;  /* 0x00000028050872a5 */ /* 0x000fe4000f8e00ff */
[----:B------:R-:W-:Y:S02]  /*50a0*/  USEL UR11, UR6, UR4, !UP2 ;  /* 0x00000004060b7287 */ /* 0x000fe4000d000000 */
[----:B------:R-:W-:Y:S02]  /*50b0*/  UIADD3 UR8, UPT, UPT, -UR5, URZ, URZ ;  /* 0x000000ff05087290 */ /* 0x000fe4000fffe1ff */
[----:B------:R-:W-:Y:S01]  /*50c0*/  UIADD3 UR10, UPT, UPT, -UR11, URZ, URZ ;  /* 0x000000ff0b0a7290 */ /* 0x000fe2000fffe1ff */
[----:B------:R-:W-:Y:S01]  /*50d0*/  @!UP0 UMOV UR4, UR9 ;  /* 0x0000000900048c82 */ /* 0x000fe20008000000 */
[----:B------:R-:W-:Y:S02]  /*50e0*/  UIADD3 UR9, UPT, UPT, -UR6, URZ, URZ ;  /* 0x000000ff06097290 */ /* 0x000fe4000fffe1ff */
[----:B------:R-:W-:Y:S02]  /*50f0*/  @!UP0 USHF.R.U32.HI UR4, URZ, UR41, UR4 ;  /* 0x00000029ff048299 */ /* 0x000fe40008011604 */
[----:B------:R-:W-:Y:S02]  /*5100*/  UIMAD UR10, UR42, UR10, UR6 ;  /* 0x0000000a2a0a72a4 */ /* 0x000fe4000f8e0206 */
[----:B------:R-:W-:Y:S04]  /*5110*/  @!UP0 USEL UR4, UR5, UR4, !UP2 ;  /* 0x0000000405048287 */ /* 0x000fe8000d000000 */
[----:B------:R-:W-:Y:S02]  /*5120*/  @!UP0 UIMAD UR10, UR7, UR10, UR4 ;  /* 0x0000000a070a82a4 */ /* 0x000fe4000f8e0204 */
[----:B------:R-:W-:Y:S02]  /*5130*/  @!UP0 UIADD3 UR11, UPT, UPT, UR11, -UR4, URZ ;  /* 0x800000040b0b8290 */ /* 0x000fe4000fffe0ff */
[----:B------:R-:W-:Y:S02]  /*5140*/  UIMAD UR7, UR43, UR8, UR38 ;  /* 0x000000082b0772a4 */ /* 0x000fe4000f8e0226 */
[----:B------:R-:W-:Y:S02]  /*5150*/  @!UP0 UIMAD UR6, UR11, UR42, UR5 ;  /* 0x0000002a0b0682a4 */ /* 0x000fe4000f8e0205 */
[----:B------:R-:W-:Y:S01]  /*5160*/  UIMAD UR4, UR54, UR9, UR37 ;  /* 0x00000009360472a4 */ /* 0x000fe2000f8e0225 */
[----:B------:R-:W-:Y:S02]  /*5170*/  @!UP0 UMOV UR5, UR10 ;  /* 0x0000000a00058c82 */ /* 0x000fe40008000000 */
[----:B------:R-:W-:Y:S02]  /*5180*/  UIMAD UR38, UR5, UR43, UR7 ;  /* 0x0000002b052672a4 */ /* 0x000fe4000f8e0207 */
[----:B------:R-:W-:Y:S11]  /*5190*/  UIMAD UR37, UR6, UR54, UR4 ;  /* 0x00000036062572a4 */ /* 0x000ff6000f8e0204 */
[----:B------:R-:W-:Y:S01]  /*51a0*/  @!UPT UIADD3 URZ, UPT, UPT, URZ, URZ, URZ ;  /* 0x000000fffffff290 */ /* 0x000fe2000fffe0ff */
.L_x_86:
[----:B------:R-:W-:Y:S01]  /*51b0*/  UISETP.NE.AND UP0, UPT, UR39, 0x1, UPT ;  /* 0x000000012700788c */ /* 0x000fe2000bf05270 */
[----:B------:R-:W-:Y:S01]  /*51c0*/  IADD3 R162, PT, PT, R162, 0x1, RZ ;  /* 0x00000001a2a27810 */ /* 0x000fe20007ffe0ff */
[----:B------:R-:W-:Y:S02]  /*51d0*/  USHF.L.U32 UR50, UR16, 0x7, URZ ;  /* 0x0000000710327899 */ /* 0x000fe400080006ff */
[----:B------:R-:W-:Y:S07]  /*51e0*/  USHF.L.U32 UR49, UR20, 0x7, URZ ;  /* 0x0000000714317899 */ /* 0x000fee00080006ff */
[----:B------:R-:W2:Y:S01]  /*51f0*/  @!UP0 LDCU.128 UR12, c[0x0][0xb10] ;  /* 0x00016200ff0c87ac */ /* 0x000ea20008000c00 */
[----:B------:R-:W3:Y:S01]  /*5200*/  @!UP0 LDCU UR5, c[0x0][0xb0c] ;  /* 0x00016180ff0587ac */ /* 0x000ee20008000800 */
[----:B------:R-:W4:Y:S01]  /*5210*/  @!UP0 LDCU UR10, c[0x0][0xb20] ;  /* 0x00016400ff0a87ac */ /* 0x000f220008000800 */
[----:B--2---:R-:W-:Y:S02]  /*5220*/  UIMAD.WIDE.U32 UR8, UR38, UR12, URZ ;  /* 0x0000000c260872a5 */ /* 0x004fe4000f8e00ff */
[----:B------:R-:W-:Y:S02]  /*5230*/  UIMAD.WIDE.U32 UR6, UR37, UR15, URZ ;  /* 0x0000000f250672a5 */ /* 0x000fe4000f8e00ff */
[----:B------:R-:W-:Y:S03]  /*5240*/  @!UP0 UISETP.NE.AND UP1, UPT, UR14, 0x1, UPT ;  /* 0x000000010e00888c */ /* 0x000fe6000bf25270 */
[----:B------:R-:W-:Y:S01]  /*5250*/  @!UP0 UMOV UR4, UR9 ;  /* 0x0000000900048c82 */ /* 0x000fe20008000000 */
[----:B---3--:R-:W-:Y:S02]  /*5260*/  @!UP0 UISETP.NE.AND UP2, UPT, UR5, 0x1, UPT ;  /* 0x000000010500888c */ /* 0x008fe4000bf45270 */
[----:B------:R-:W-:Y:S01]  /*5270*/  @!UP0 USHF.R.U32.HI UR4, URZ, UR13, UR4 ;  /* 0x0000000dff048299 */ /* 0x000fe20008011604 */
[----:B------:R-:W-:Y:S02]  /*5280*/  @!UP0 UMOV UR6, UR7 ;  /* 0x0000000700068c82 */ /* 0x000fe40008000000 */
[----:B----4-:R-:W-:Y:S02]  /*5290*/  @!UP0 USHF.R.U32.HI UR6, URZ, UR10, UR6 ;  /* 0x0000000aff068299 */ /* 0x010fe40008011606 */
[----:B------:R-:W-:Y:S02]  /*52a0*/  @!UP0 USEL UR7, UR38, UR4, !UP2 ;  /* 0x0000000426078287 */ /* 0x000fe4000d000000 */
[----:B------:R-:W-:Y:S04]  /*52b0*/  @!UP0 USEL UR6, UR37, UR6, !UP1 ;  /* 0x0000000625068287 */ /* 0x000fe8000c800000 */
[----:B------:R-:W-:Y:S02]  /*52c0*/  @!UP0 UIADD3 UR4, UPT, UPT, -UR7, UR6, URZ ;  /* 0x0000000607048290 */ /* 0x000fe4000fffe1ff */
[----:B------:R-:W-:Y:S02]  /*52d0*/  @!UP0 UIADD3 UR6, UPT, UPT, UR7, -UR6, URZ ;  /* 0x8000000607068290 */ /* 0x000fe4000fffe0ff */
[----:B------:R-:W-:Y:S02]  /*52e0*/  @!UP0 UIMAD UR38, UR4, UR5, UR38 ;  /* 0x00000005042682a4 */ /* 0x000fe4000f8e0226 */
[----:B------:R-:W-:Y:S02]  /*52f0*/  @!UP0 UIMAD UR37, UR6, UR14, UR37 ;  /* 0x0000000e062582a4 */ /* 0x000fe4000f8e0225 */
[----:B------:R-:W-:Y:S09]  /*5300*/  ULOP3.LUT UP0, URZ, UR62, 0x1b0, URZ, 0xc0, !UPT ;  /* 0x000001b03eff7892 */ /* 0x000ff2000f80c0ff */
[----:B------:R-:W-:Y:S05]  /*5310*/  BRA.U !UP0, `(.L_x_87) ;  /* 0x0000000108407547 */ /* 0x000fea000b800000 */
[----:B------:R-:W2:Y:S01]  /*5320*/  LDCU.64 UR8, c[0x4][0x80] ;  /* 0x01001000ff0877ac */ /* 0x000ea20008000a00 */
[----:B------:R-:W-:Y:S01]  /*5330*/  MOV R3, 0x0 ;  /* 0x0000000000037802 */ /* 0x000fe20000000f00 */
[----:B------:R-:W-:Y:S02]  /*5340*/  HFMA2 R12, -RZ, RZ, 0, 5.9604644775390625e-08 ;  /* 0x00000001ff0c7431 */ /* 0x000fe400000001ff */
[----:B------:R-:W-:Y:S02]  /*5350*/  IMAD.MOV.U32 R8, RZ, RZ, 0x70 ;  /* 0x00000070ff087424 */ /* 0x000fe400078e00ff */
[----:B------:R-:W-:Y:S01]  /*5360*/  IMAD.MOV.U32 R13, RZ, RZ, RZ ;  /* 0x000000ffff0d7224 */ /* 0x000fe200078e00ff */
[----:B------:R-:W3:Y:S01]  /*5370*/  LDCU.64 UR6, c[0x4][0x88] ;  /* 0x01001100ff0677ac */ /* 0x000ee20008000a00 */
[----:B------:R-:W4:Y:S01]  /*5380*/  LDC.64 R2, c[0x4][R3] ;  /* 0x0100000003027b82 */ /* 0x000f220000000a00 */
[----:B------:R-:W1:Y:S01]  /*5390*/  LDCU.64 UR4, c[0x4][0x8] ;  /* 0x01000100ff0477ac */ /* 0x000e620008000a00 */
[----:B--2---:R-:W-:Y:S01]  /*53a0*/  MOV R5, UR9 ;  /* 0x0000000900057c02 */ /* 0x004fe20008000f00 */
[----:B------:R-:W-:Y:S01]  /*53b0*/  IMAD.U32 R4, RZ, RZ, UR8 ;  /* 0x00000008ff047e24 */ /* 0x000fe2000f8e00ff */
[----:B---3--:R-:W-:Y:S01]  /*53c0*/  MOV R7, UR7 ;  /* 0x0000000700077c02 */ /* 0x008fe20008000f00 */
[----:B------:R-:W-:Y:S01]  /*53d0*/  IMAD.U32 R6, RZ, RZ, UR6 ;  /* 0x00000006ff067e24 */ /* 0x000fe2000f8e00ff */
[----:B-1----:R-:W-:Y:S01]  /*53e0*/  MOV R11, UR5 ;  /* 0x00000005000b7c02 */ /* 0x002fe20008000f00 */
[----:B------:R-:W-:Y:S02]  /*53f0*/  IMAD.U32 R10, RZ, RZ, UR4 ;  /* 0x00000004ff0a7e24 */ /* 0x000fe4000f8e00ff */
[----:B------:R-:W-:Y:S07]  /*5400*/  LEPC R20, `(.L_x_87) ;  /* 0x000000001014794e */ /* 0x000fee0000000000 */
[----:B----45:R-:W-:Y:S05]  /*5410*/  CALL.ABS.NOINC R2 ;  /* 0x0000000002007343 */ /* 0x030fea0003c00000 */
.L_x_87:
[----:B------:R-:W-:Y:S01]  /*5420*/  LOP3.LUT P0, RZ, R177, 0x1b0, RZ, 0xc0, !PT ;  /* 0x000001b0b1ff7812 */ /* 0x000fe2000780c0ff */
[----:B------:R-:W-:Y:S11]  /*5430*/  BSSY.RECONVERGENT B6, `(.L_x_88) ;  /* 0x0000013000067945 */ /* 0x000ff60003800200 */
[----:B------:R-:W-:Y:S01]  /*5440*/  @!UPT UIADD3 URZ, UPT, UPT, URZ, URZ, URZ ;  /* 0x000000fffffff290 */ /* 0x000fe2000fffe0ff */
[----:B------:R-:W-:Y:S05]  /*5450*/  @!P0 BRA `(.L_x_89) ;  /* 0x0000000000408947 */ /* 0x000fea0003800000 */
        /* <DEDUP_REMOVED lines=16> */
.L_x_89:
[----:B------:R-:W-:Y:S05]  /*5560*/  BSYNC.RECONVERGENT B6 ;  /* 0x0000000000067941 */ /* 0x000fea0003800200 */
.L_x_88:
[----:B------:R-:W-:Y:S01]  /*5570*/  R2UR UR4, R161 ;  /* 0x00000000a10472ca */ /* 0x000fe200000e0000 */
[----:B------:R-:W-:Y:S01]  /*5580*/  UISETP.NE.U32.AND UP0, UPT, UR60, URZ, UPT ;  /* 0x000000ff3c00728c */ /* 0x000fe2000bf05070 */
[----:B------:R-:W-:Y:S02]  /*5590*/  ISETP.NE.U32.AND P4, PT, R156, RZ, PT ;  /* 0x000000ff9c00720c */ /* 0x000fe40003f85070 */
[----:B------:R-:W-:Y:S01]  /*55a0*/  ISETP.NE.U32.AND P2, PT, RZ, UR56, PT ;  /* 0x00000038ff007c0c */ /* 0x000fe2000bf45070 */
[----:B------:R-:W-:Y:S01]  /*55b0*/  UISETP.NE.AND.EX UP1, UPT, UR61, URZ, UPT, UP0 ;  /* 0x000000ff3d00728c */ /* 0x000fe2000bf25300 */
[----:B------:R-:W-:Y:S01]  /*55c0*/  ISETP.NE.AND.EX P4, PT, R157, RZ, PT, P4 ;  /* 0x000000ff9d00720c */ /* 0x000fe20003f85340 */
[----:B------:R-:W-:Y:S01]  /*55d0*/  UPLOP3.LUT UP0, UPT, UPT, UPT, UPT, 0x40, 0x4 ;  /* 0x000000000004789c */ /* 0x000fe20003f0e870 */
[----:B------:R-:W-:Y:S05]  /*55e0*/  ISETP.NE.AND.EX P2, PT, RZ, UR57, PT, P2 ;  /* 0x00000039ff007c0c */ /* 0x000fea000bf45320 */
[----:B------:R-:W-:Y:S06]  /*55f0*/  UISETP.NE.AND UP2, UPT, UR4, URZ, UPT ;  /* 0x000000ff0400728c */ /* 0x000fec000bf45270 */
[----:B------:R-:W-:Y:S05]  /*5600*/  PLOP3.LUT P1, PT, PT, PT, UP2, 0x80, 0x8 ;  /* 0x000000000008781c */ /* 0x000fea0003f2f028 */
[----:B------:R-:W-:Y:S06]  /*5610*/  @UP2 UPLOP3.LUT UP0, UPT, UPT, UPT, UP1, 0x80, 0x8 ;  /* 0x000000000008289c */ /* 0x000fec0003f0f010 */
[----:B------:R-:W-:Y:S01]  /*5620*/  PLOP3.LUT P0, PT, PT, PT, UP0, 0x80, 0x8 ;  /* 0x000000000008781c */ /* 0x000fe20003f0f008 */
[----:B------:R-:W-:Y:S01]  /*5630*/  @!UPT UIADD3 URZ, UPT, UPT, URZ, URZ, URZ ;  /* 0x000000fffffff290 */ /* 0x000fe2000fffe0ff */
[----:B------:R-:W-:Y:S11]  /*5640*/  BRA.U !UP1, `(.L_x_90) ;  /* 0x00000001093c7547 */ /* 0x000ff6000b800000 */
[----:B------:R-:W-:Y:S01]  /*5650*/  UISETP.NE.U32.AND UP0, UPT, UR56, URZ, UPT ;  /* 0x000000ff3800728c */ /* 0x000fe2000bf05070 */
[----:B-1----:R-:W-:Y:S01]  /*5660*/  HFMA2 R0, -RZ, RZ, 0, 5.9604644775390625e-08 ;  /* 0x00000001ff007431 */ /* 0x002fe200000001ff */
[----:B------:R-:W1:Y:S01]  /*5670*/  LDCU.64 UR8, c[0x0][0x358] ;  /* 0x00006b00ff0877ac */ /* 0x000e620008000a00 */
[----:B------:R-:W-:Y:S01]  /*5680*/  IMAD.MOV.U32 R158, RZ, RZ, 0x1 ;  /* 0x00000001ff9e7424 */ /* 0x000fe200078e00ff */
[----:B------:R-:W-:Y:S06]  /*5690*/  UISETP.NE.AND.EX UP0, UPT, UR57, URZ, UPT, UP0 ;  /* 0x000000ff3900728c */ /* 0x000fec000bf05300 */
[----:B------:R-:W-:Y:S05]  /*56a0*/  PLOP3.LUT P3, PT, PT, PT, UP0, 0x80, 0x8 ;  /* 0x000000000008781c */ /* 0x000fea0003f6f008 */
[----:B------:R-:W2:Y:S01]  /*56b0*/  @UP0 LDCU.64 UR4, c[0x0][0x888] ;  /* 0x00011100ff0407ac */ /* 0x000ea20008000a00 */
[----:B------:R-:W-:Y:S07]  /*56c0*/  @UP0 UIMAD UR6, UR36, UR60, URZ ;  /* 0x0000003c240602a4 */ /* 0x000fee000f8e02ff */
[----:B------:R-:W-:Y:S01]  /*56d0*/  @!P3 PRMT R158, R0, 0x7610, R158 ;  /* 0x00007610009eb816 */ /* 0x000fe2000000009e */
[----:B--2---:R-:W-:Y:S06]  /*56e0*/  @UP0 UIMAD.WIDE UR4, UR6, 0x4, UR4 ;  /* 0x00000004060408a5 */ /* 0x004fec000f8e0204 */
[----:B------:R-:W-:Y:S01]  /*56f0*/  IMAD.U32 R2, RZ, RZ, UR4 ;  /* 0x00000004ff027e24 */ /* 0x000fe2000f8e00ff */
[----:B------:R-:W-:Y:S04]  /*5700*/  MOV R3, UR5 ;  /* 0x0000000500037c02 */ /* 0x000fe80008000f00 */
[----:B------:R-:W2:Y:S01]  /*5710*/  @!UP0 LDCU UR4, c[0x0][0x880] ;  /* 0x00011000ff0487ac */ /* 0x000ea20008000800 */
[----:B-1---5:R3:W5:Y:S02]  /*5720*/  @P3 LDG.E R73, desc[UR8][R2.64] ;  /* 0x0000000802493981 */ /* 0x022764000c1e1900 */
[----:B--23--:R-:W-:Y:S02]  /*5730*/  @!P3 IMAD.U32 R73, RZ, RZ, UR4 ;  /* 0x00000004ff49be24 */ /* 0x00cfe4000f8e00ff */
.L_x_90:
[----:B------:R-:W-:Y:S05]  /*5740*/  @!P4 BRA `(.L_x_91) ;  /* 0x000000000024c947 */ /* 0x000fea0003800000 */
[----:B------:R-:W-:Y:S01]  /*5750*/  ISETP.NE.U32.AND P3, PT, R138, RZ, PT ;  /* 0x000000ff8a00720c */ /* 0x000fe20003f65070 */
[----:B------:R-:W2:Y:S03]  /*5760*/  LDCU.64 UR4, c[0x0][0x358] ;  /* 0x00006b00ff0477ac */ /* 0x000ea60008000a00 */
[----:B------:R-:W-:Y:S11]  /*5770*/  ISETP.NE.AND.EX P3, PT, R139, RZ, PT, P3 ;  /* 0x000000ff8b00720c */ /* 0x000ff60003f65330 */
[----:B------:R-:W-:Y:S02]  /*5780*/  @!UPT UIADD3 URZ, UPT, UPT, URZ, URZ, URZ ;  /* 0x000000fffffff290 */ /* 0x000fe4000fffe0ff */
[----:B------:R-:W3:Y:S01]  /*5790*/  @P3 LDC.64 R2, c[0x0][0x8a8] ;  /* 0x00022a00ff023b82 */ /* 0x000ee20000000a00 */
[----:B-1----:R-:W-:Y:S04]  /*57a0*/  @P3 IMAD R0, R156, UR36, RZ ;  /* 0x000000249c003c24 */ /* 0x002fe8000f8e02ff */
[----:B---3--:R-:W-:Y:S05]  /*57b0*/  @P3 IMAD.WIDE R2, R0, 0x4, R2 ;  /* 0x0000000400023825 */ /* 0x008fea00078e0202 */
[----:B--2--5:R2:W5:Y:S02]  /*57c0*/  @P3 LDG.E R70, desc[UR4][R2.64] ;  /* 0x0000000402463981 */ /* 0x024564000c1e1900 */
[----:B--2---:R-:W3:Y:S02]  /*57d0*/  @!P3 LDC R70, c[0x0][0x8a0] ;  /* 0x00022800ff46bb82 */ /* 0x004ee40000000800 */
.L_x_91:
[----:B-----5:R-:W-:Y:S01]  /*57e0*/  FSETP.NEU.AND P4, PT, R73, RZ, PT ;  /* 0x000000ff4900720b */ /* 0x020fe20003f8d000 */
[----:B------:R-:W-:Y:S01]  /*57f0*/  BSSY B1, `(.L_x_92) ;  /* 0x0000047000017945 */ /* 0x000fe20003800000 */
[----:B------:R-:W-:Y:S01]  /*5800*/  SEL R7, RZ, 0xffffffff, P2 ;  /* 0xffffffffff077807 */ /* 0x000fe20001000000 */
[----:B------:R-:W-:Y:S01]  /*5810*/  IMAD.MOV.U32 R187, RZ, RZ, 0x1 ;  /* 0x00000001ffbb7424 */ /* 0x000fe200078e00ff */
[----:B------:R-:W-:Y:S01]  /*5820*/  LOP3.LUT P3, RZ, R158, 0xff, RZ, 0xc0, !PT ;  /* 0x000000ff9eff7812 */ /* 0x000fe2000786c0ff */
[----:B------:R-:W-:Y:S01]  /*5830*/  IMAD R71, R68, 0x80, R69 ;  /* 0x0000008044477824 */ /* 0x000fe200078e0245 */
[----:B-1----:R-:W-:Y:S02]  /*5840*/  @P1 SEL R0, RZ, 0xffffffff, P4 ;  /* 0xffffffffff001807 */ /* 0x002fe40002000000 */
[----:B------:R-:W-:Y:S02]  /*5850*/  CS2R R154, SRZ ;  /* 0x00000000009a7805 */ /* 0x000fe4000001ff00 */
[----:B------:R-:W-:Y:S02]  /*5860*/  LEA R3, R166, UR44, 0x3 ;  /* 0x0000002ca6037c11 */ /* 0x000fe4000f8e18ff */
[----:B------:R-:W-:Y:S02]  /*5870*/  CS2R R152, SRZ ;  /* 0x0000000000987805 */ /* 0x000fe4000001ff00 */
[----:B------:R-:W-:Y:S02]  /*5880*/  @P0 SEL R0, R7, R0, !P3 ;  /* 0x0000000007000207 */ /* 0x000fe40005800000 */
[----:B------:R-:W-:Y:S02]  /*5890*/  CS2R R150, SRZ ;  /* 0x0000000000967805 */ /* 0x000fe4000001ff00 */
[----:B------:R-:W-:Y:S02]  /*58a0*/  LEA R186, R68, UR44, 0x3 ;  /* 0x0000002c44ba7c11 */ /* 0x000fe4000f8e18ff */
[----:B------:R-:W-:Y:S02]  /*58b0*/  CS2R R148, SRZ ;  /* 0x0000000000947805 */ /* 0x000fe4000001ff00 */
[----:B------:R-:W-:Y:S02]  /*58c0*/  @P1 LOP3.LUT R0, R0, 0x1, RZ, 0xc0, !PT ;  /* 0x0000000100001812 */ /* 0x000fe400078ec0ff */
[----:B------:R-:W-:Y:S02]  /*58d0*/  CS2R R146, SRZ ;  /* 0x0000000000927805 */ /* 0x000fe4000001ff00 */
[----:B------:R-:W-:Y:S02]  /*58e0*/  SHF.L.U32 R5, R168, 0x1f, RZ ;  /* 0x0000001fa8057819 */ /* 0x000fe400000006ff */
[----:B------:R-:W-:Y:S02]  /*58f0*/  CS2R R144, SRZ ;  /* 0x0000000000907805 */ /* 0x000fe4000001ff00 */
[----:B------:R-:W-:Y:S02]  /*5900*/  ISETP.NE.U32.OR P6, PT, R0, 0x1, !P1 ;  /* 0x000000010000780c */ /* 0x000fe40004fc5470 */
[----:B------:R-:W-:Y:S02]  /*5910*/  CS2R R142, SRZ ;  /* 0x00000000008e7805 */ /* 0x000fe4000001ff00 */
[----:B------:R-:W-:Y:S02]  /*5920*/  PLOP3.LUT P2, PT, PT, PT, UP1, 0x80, 0x8 ;  /* 0x000000000008781c */ /* 0x000fe40003f4f018 */
[----:B------:R-:W-:Y:S02]  /*5930*/  CS2R R140, SRZ ;  /* 0x00000000008c7805 */ /* 0x000fe4000001ff00 */
[----:B------:R-:W-:Y:S02]  /*5940*/  SEL R0, RZ, 0xffffffff, P4 ;  /* 0xffffffffff007807 */ /* 0x000fe40002000000 */
[----:B------:R-:W-:Y:S03]  /*5950*/  P2R R172, PR, RZ, 0x40 ;  /* 0x00000040ffac7803 */ /* 0x000fe60000000000 */
[----:B------:R-:W-:Y:S04]  /*5960*/  @P6 SHF.L.U32 R2, R165, 0x1f, RZ ;  /* 0x0000001fa5026819 */ /* 0x000fe800000006ff */
[----:B------:R-:W-:Y:S01]  /*5970*/  @P2 SEL R0, R7, R0, !P3 ;  /* 0x0000000007002207 */ /* 0x000fe20005800000 */
[----:B------:R-:W1:Y:S03]  /*5980*/  @P6 SYNCS.PHASECHK.TRANS64.TRYWAIT P1, [R3+URZ+0x30], R2 ;  /* 0x00003002030065a7 */ /* 0x000e6600080211ff */
[----:B------:R-:W-:Y:S04]  /*5990*/  LOP3.LUT R0, R0, 0x1, RZ, 0xc0, !PT ;  /* 0x0000000100007812 */ /* 0x000fe800078ec0ff */
[----:B------:R-:W-:Y:S04]  /*59a0*/  ISETP.NE.U32.AND P5, PT, R0, 0x1, PT ;  /* 0x000000010000780c */ /* 0x000fe80003fa5070 */
[----:B------:R-:W-:Y:S01]  /*59b0*/  P2R R192, PR, RZ, 0x20 ;  /* 0x00000020ffc07803 */ /* 0x000fe20000000000 */
[----:B------:R2:W4:Y:S01]  /*59c0*/  SYNCS.PHASECHK.TRANS64.TRYWAIT P0, [R186+URZ+0x80], R5 ;  /* 0x00008005ba0075a7 */ /* 0x00052200080011ff */
[----:B-1----:R-:W-:Y:S01]  /*59d0*/  @P6 SEL R187, RZ, 0x1, !P1 ;  /* 0x00000001ffbb6807 */ /* 0x002fe20004800000 */
[----:B--2---:R-:W-:Y:S06]  /*59e0*/  @!P6 BRA `(.L_x_93) ;  /* 0x00000000009ce947 */ /* 0x004fec0003800000 */
[----:B------:R-:W-:Y:S01]  /*59f0*/  @P5 IMAD R7, R166, 0x2000, R171 ;  /* 0x00002000a6075824 */ /* 0x000fe200078e02ab */
[----:B------:R-:W-:Y:S01]  /*5a00*/  ISETP.NE.AND P1, PT, R187, RZ, PT ;  /* 0x000000ffbb00720c */ /* 0x000fe20003f25270 */
[----:B------:R-:W-:Y:S01]  /*5a10*/  BSSY B0, `(.L_x_94) ;  /* 0x0000010000007945 */ /* 0x000fe20003800000 */
[----:B------:R-:W-:Y:S01]  /*5a20*/  CS2R R142, SRZ ;  /* 0x00000000008e7805 */ /* 0x000fe2000001ff00 */
[--C-:B------:R-:W-:Y:S01]  /*5a30*/  @P5 IMAD R6, R176, -0x10, R7.reuse ;  /* 0xfffffff0b0065824 */ /* 0x100fe200078e0207 */
[----:B------:R-:W-:Y:S01]  /*5a40*/  CS2R R140, SRZ ;  /* 0x00000000008c7805 */ /* 0x000fe2000001ff00 */
[----:B------:R-:W-:Y:S01]  /*5a50*/  @P5 IMAD R4, R170, -0x10, R7 ;  /* 0xfffffff0aa045824 */ /* 0x000fe200078e0207 */
[----:B------:R-:W-:Y:S01]  /*5a60*/  CS2R R150, SRZ ;  /* 0x0000000000967805 */ /* 0x000fe2000001ff00 */
[----:B------:R-:W-:Y:S01]  /*5a70*/  @P5 IMAD R2, R169, 0x10, R6 ;  /* 0x00000010a9025824 */ /* 0x000fe200078e0206 */
[----:B------:R-:W-:Y:S02]  /*5a80*/  CS2R R148, SRZ ;  /* 0x0000000000947805 */ /* 0x000fe4000001ff00 */
[----:B------:R-:W-:Y:S02]  /*5a90*/  CS2R R146, SRZ ;  /* 0x0000000000927805 */ /* 0x000fe4000001ff00 */
[----:B------:R-:W-:Y:S02]  /*5aa0*/  CS2R R144, SRZ ;  /* 0x0000000000907805 */ /* 0x000fe4000001ff00 */
[----:B------:R-:W-:Y:S02]  /*5ab0*/  CS2R R154, SRZ ;  /* 0x00000000009a7805 */ /* 0x000fe4000001ff00 */
[----:B------:R-:W-:Y:S01]  /*5ac0*/  CS2R R152, SRZ ;  /* 0x0000000000987805 */ /* 0x000fe2000001ff00 */
[----:B------:R-:W-:Y:S06]  /*5ad0*/  @P1 BRA `(.L_x_95) ;  /* 0x00000000000c1947 */ /* 0x000fec0003800000 */
[----:B------:R-:W-:Y:S04]  /*5ae0*/  SHF.L.U32 R0, R165, 0x1f, RZ ;  /* 0x0000001fa5007819 */ /* 0x000fe800000006ff */
[----:B------:R-:W1:Y:S02]  /*5af0*/  SYNCS.PHASECHK.TRANS64.TRYWAIT P1, [R3+URZ+0x30], R0 ;  /* 0x00003000030075a7 */ /* 0x000e6400080211ff */
[----:B-1----:R-:W-:Y:S05]  /*5b00*/  @!P1 BRA `(.L_x_96) ;  /* 0x0000003400109947 */ /* 0x002fea0003800000 */
.L_x_95:
[----:B------:R-:W-:Y:S05]  /*5b10*/  BSYNC B0 ;  /* 0x0000000000007941 */ /* 0x000fea0003800000 */
.L_x_94:
[----:B------:R-:W-:Y:S01]  /*5b20*/  ISETP.NE.AND P1, PT, R192, RZ, PT ;  /* 0x000000ffc000720c */ /* 0x000fe20003f25270 */
[----:B-1----:R-:W-:Y:S02]  /*5b30*/  VIADD R3, R3, 0x40 ;  /* 0x0000004003037836 */ /* 0x002fe40000000000 */
[----:B------:R-:W-:Y:S02]  /*5b40*/  IMAD.U32 R0, RZ, RZ, UR45 ;  /* 0x0000002dff007e24 */ /* 0x000fe4000f8e00ff */
[----:B------:R-:W-:Y:S03]  /*5b50*/  VIADD R166, R166, 0x1 ;  /* 0x00000001a6a67836 */ /* 0x000fe60000000000 */
[----:B------:R-:W-:Y:S05]  /*5b60*/  PRMT R0, R0, 0x654, R3 ;  /* 0x0000065400007816 */ /* 0x000fea0000000003 */
[----:B------:R1:W2:Y:S04]  /*5b70*/  @P1 LDS.128 R140, [R7] ;  /* 0x00000000078c1984 */ /* 0x0002a80000000c00 */
[----:B------:R1:W1:Y:S04]  /*5b80*/  @P1 LDS.128 R148, [R4+0x20] ;  /* 0x0000200004941984 */ /* 0x0002680000000c00 */
[----:B------:R1:W1:Y:S04]  /*5b90*/  @P1 LDS.128 R144, [R6+0x10] ;  /* 0x0000100006901984 */ /* 0x0002680000000c00 */
[----:B------:R1:W1:Y:S01]  /*5ba0*/  @P1 LDS.128 R152, [R2+0x10] ;  /* 0x0000100002981984 */ /* 0x0002620000000c00 */
[C---:B------:R-:W-:Y:S01]  /*5bb0*/  ISETP.NE.AND P1, PT, R166.reuse, 0x2, PT ;  /* 0x00000002a600780c */ /* 0x040fe20003f25270 */
[----:B------:R-:W-:Y:S01]  /*5bc0*/  @!PT LDS RZ, [RZ] ;  /* 0x00000000fffff984 */ /* 0x000fe20000000800 */
[----:B------:R-:W-:Y:S01]  /*5bd0*/  @!PT LDS RZ, [RZ] ;  /* 0x00000000fffff984 */ /* 0x000fe20000000800 */
[----:B------:R-:W-:Y:S01]  /*5be0*/  @!PT LDS RZ, [RZ] ;  /* 0x00000000fffff984 */ /* 0x000fe20000000800 */
[----:B------:R-:W-:Y:S01]  /*5bf0*/  @!PT LDS RZ, [RZ] ;  /* 0x00000000fffff984 */ /* 0x000fe20000000800 */
[----:B------:R5:W-:Y:S06]  /*5c00*/  MEMBAR.ALL.CTA ;  /* 0x0000000000007992 */ /* 0x000bec0000008000 */
[----:B-----5:R-:W5:Y:S01]  /*5c10*/  FENCE.VIEW.ASYNC.S ;  /* 0x00000000000073c6 */ /* 0x020f620000000000 */
[----:B------:R-:W-:Y:S01]  /*5c20*/  SEL R166, R166, RZ, P1 ;  /* 0x000000ffa6a67207 */ /* 0x000fe20000800000 */
[----:B-----5:R5:W-:Y:S02]  /*5c30*/  SYNCS.ARRIVE.TRANS64.RED.A1T0 RZ, [R0+URZ], RZ ;  /* 0x000000ff00ff79a7 */ /* 0x020be400081004ff */
[----:B-----5:R-:W-:Y:S04]  /*5c40*/  SEL R0, RZ, 0x1, P1 ;  /* 0x00000001ff007807 */ /* 0x020fe80000800000 */
[----:B--2---:R-:W-:Y:S02]  /*5c50*/  LOP3.LUT R165, R165, R0, RZ, 0x3c, !PT ;  /* 0x00000000a5a57212 */ /* 0x004fe400078e3cff */
.L_x_93:
[----:B------:R-:W-:Y:S05]  /*5c60*/  BSYNC B1 ;  /* 0x0000000000017941 */ /* 0x000fea0003800000 */
.L_x_92:
[----:B------:R-:W-:Y:S04]  /*5c70*/  SHF.R.U32.HI R0, RZ, 0x15, R71 ;  /* 0x00000015ff007819 */ /* 0x000fe80000011647 */
[----:B------:R-:W-:Y:S01]  /*5c80*/  LOP3.LUT P1, RZ, R0, 0x3, R159, 0x48, !PT ;  /* 0x0000000300ff7812 */ /* 0x000fe2000782489f */
[----:B------:R-:W-:Y:S01]  /*5c90*/  @!UPT UIADD3 URZ, UPT, UPT, URZ, URZ, URZ ;  /* 0x000000fffffff290 */ /* 0x000fe2000fffe0ff */
[----:B----4-:R-:W-:Y:S11]  /*5ca0*/  @P0 BRA `(.L_x_97) ;  /* 0x0000000000080947 */ /* 0x010ff60003800000 */
[----:B------:R-:W2:Y:S02]  /*5cb0*/  SYNCS.PHASECHK.TRANS64.TRYWAIT P0, [R186+URZ+0x80], R5 ;  /* 0x00008005ba0075a7 */ /* 0x000ea400080011ff */
[----:B--2---:R-:W-:Y:S05]  /*5cc0*/  @!P0 BRA `(.L_x_98) ;  /* 0x0000003000b48947 */ /* 0x004fea0003800000 */
.L_x_97:
[----:B------:R-:W-:Y:S04]  /*5cd0*/  BSSY.RECONVERGENT B6, `(.L_x_99) ;  /* 0x0000012000067945 */ /* 0x000fe80003800200 */
[----:B------:R-:W-:Y:S05]  /*5ce0*/  @!P1 BRA `(.L_x_100) ;  /* 0x0000000000409947 */ /* 0x000fea0003800000 */
[----:B------:R-:W2:Y:S01]  /*5cf0*/  LDCU.64 UR8, c[0x4][0x70] ;  /* 0x01000e00ff0877ac */ /* 0x000ea20008000a00 */
[----:B------:R-:W-:Y:S01]  /*5d00*/  MOV R3, 0x0 ;  /* 0x0000000000037802 */ /* 0x000fe20000000f00 */
[----:B------:R-:W-:Y:S02]  /*5d10*/  HFMA2 R12, -RZ, RZ, 0, 5.9604644775390625e-08 ;  /* 0x00000001ff0c7431 */ /* 0x000fe400000001ff */
[----:B------:R-:W-:Y:S02]  /*5d20*/  IMAD.MOV.U32 R8, RZ, RZ, 0x192 ;  /* 0x00000192ff087424 */ /* 0x000fe400078e00ff */
[----:B------:R-:W-:Y:S01]  /*5d30*/  IMAD.MOV.U32 R13, RZ, RZ, RZ ;  /* 0x000000ffff0d7224 */ /* 0x000fe200078e00ff */
[----:B------:R-:W4:Y:S01]  /*5d40*/  LDCU.64 UR6, c[0x4][0x78] ;  /* 0x01000f00ff0677ac */ /* 0x000f220008000a00 */
[----:B-1----:R-:W1:Y:S01]  /*5d50*/  LDC.64 R2, c[0x4][R3] ;  /* 0x0100000003027b82 */ /* 0x002e620000000a00 */
[----:B------:R-:W5:Y:S01]  /*5d60*/  LDCU.64 UR4, c[0x4][0x10] ;  /* 0x01000200ff0477ac */ /* 0x000f620008000a00 */
[----:B--2---:R-:W-:Y:S01]  /*5d70*/  MOV R5, UR9 ;  /* 0x0000000900057c02 */ /* 0x004fe20008000f00 */
[----:B------:R-:W-:Y:S01]  /*5d80*/  IMAD.U32 R4, RZ, RZ, UR8 ;  /* 0x00000008ff047e24 */ /* 0x000fe2000f8e00ff */
[----:B----4-:R-:W-:Y:S01]  /*5d90*/  MOV R7, UR7 ;  /* 0x0000000700077c02 */ /* 0x010fe20008000f00 */
[----:B------:R-:W-:Y:S01]  /*5da0*/  IMAD.U32 R6, RZ, RZ, UR6 ;  /* 0x00000006ff067e24 */ /* 0x000fe2000f8e00ff */
[----:B-----5:R-:W-:Y:S01]  /*5db0*/  MOV R11, UR5 ;  /* 0x00000005000b7c02 */ /* 0x020fe20008000f00 */
[----:B------:R-:W-:Y:S02]  /*5dc0*/  IMAD.U32 R10, RZ, RZ, UR4 ;  /* 0x00000004ff0a7e24 */ /* 0x000fe4000f8e00ff */
[----:B------:R-:W-:Y:S07]  /*5dd0*/  LEPC R20, `(.L_x_100) ;  /* 0x000000001014794e */ /* 0x000fee0000000000 */
[----:B-1-3--:R-:W-:Y:S05]  /*5de0*/  CALL.ABS.NOINC R2 ;  /* 0x0000000002007343 */ /* 0x00afea0003c00000 */
.L_x_100:
[----:B------:R-:W-:Y:S05]  /*5df0*/  BSYNC.RECONVERGENT B6 ;  /* 0x0000000000067941 */ /* 0x000fea0003800200 */
.L_x_99:
[-C--:B------:R-:W-:Y:S01]  /*5e00*/  F2FP.F16.E5M2.UNPACK_B R74, R140.reuse ;  /* 0x0000008cff4a723e */ /* 0x080fe200020004ff */
[----:B------:R-:W-:Y:S05]  /*5e10*/  WARPSYNC.ALL ;  /* 0x0000000000007948 */ /* 0x000fea0003800000 */
[----:B------:R-:W-:Y:S01]  /*5e20*/  R2UR UR4, R71 ;  /* 0x00000000470472ca */ /* 0x000fe200000e0000 */
[--C-:B------:R-:W-:Y:S01]  /*5e30*/  HADD2.F32 R72, -RZ, R74.reuse.H0_H0 ;  /* 0x2000004aff487230 */ /* 0x100fe20000004100 */
[----:B------:R-:W-:Y:S01]  /*5e40*/  F2FP.F16.E5M2.UNPACK_B R76, R140.H1 ;  /* 0x0000008cff4c723e */ /* 0x000fe200030004ff */
[----:B------:R-:W-:Y:S01]  /*5e50*/  HADD2.F32 R75, -RZ, R74.H1_H1 ;  /* 0x3000004aff4b7230 */ /* 0x000fe20000004100 */
[-C--:B------:R-:W-:Y:S01]  /*5e60*/  F2FP.F16.E5M2.UNPACK_B R78, R141.reuse ;  /* 0x0000008dff4e723e */ /* 0x080fe200020004ff */
[----:B------:R-:W-:Y:S01]  /*5e70*/  BSSY.RECONVERGENT B0, `(.L_x_101) ;  /* 0x000011d000007945 */ /* 0x000fe20003800200 */
[----:B------:R-:W-:Y:S01]  /*5e80*/  F2FP.F16.E5M2.UNPACK_B R80, R141.H1 ;  /* 0x0000008dff50723e */ /* 0x000fe200030004ff */
[----:B------:R-:W-:Y:S01]  /*5e90*/  HADD2.F32 R74, -RZ, R76.H0_H0 ;  /* 0x2000004cff4a7230 */ /* 0x000fe20000004100 */
[-C--:B------:R-:W-:Y:S01]  /*5ea0*/  F2FP.F16.E5M2.UNPACK_B R82, R142.reuse ;  /* 0x0000008eff52723e */ /* 0x080fe200020004ff */
[--C-:B------:R-:W-:Y:S01]  /*5eb0*/  HADD2.F32 R77, -RZ, R78.reuse.H0_H0 ;  /* 0x2000004eff4d7230 */ /* 0x100fe20000004100 */
[----:B------:R-:W-:Y:S01]  /*5ec0*/  F2FP.F16.E5M2.UNPACK_B R84, R142.H1 ;  /* 0x0000008eff54723e */ /* 0x000fe200030004ff */
[----:B------:R-:W-:Y:S01]  /*5ed0*/  HADD2.F32 R78, -RZ, R78.H1_H1 ;  /* 0x3000004eff4e7230 */ /* 0x000fe20000004100 */
[-C--:B------:R-:W-:Y:S01]  /*5ee0*/  F2FP.F16.E5M2.UNPACK_B R86, R143.reuse ;  /* 0x0000008fff56723e */ /* 0x080fe200020004ff */
[----:B-12---:R-:W3:Y:S01]  /*5ef0*/  LDTM.x64 R4, tmem[UR4] ;  /* 0x00000004000479ee */ /* 0x006ee20008340000 */
[----:B------:R-:W-:Y:S01]  /*5f00*/  F2FP.F16.E5M2.UNPACK_B R88, R143.H1 ;  /* 0x0000008fff58723e */ /* 0x000fe200030004ff */
[----:B------:R-:W-:Y:S01]  /*5f10*/  HADD2.F32 R76, -RZ, R76.H1_H1 ;  /* 0x3000004cff4c7230 */ /* 0x000fe20000004100 */
[-C--:B------:R-:W-:Y:S01]  /*5f20*/  F2FP.F16.E5M2.UNPACK_B R90, R144.reuse ;  /* 0x00000090ff5a723e */ /* 0x080fe200020004ff */
[----:B------:R-:W-:Y:S01]  /*5f30*/  HADD2.F32 R79, -RZ, R80.H0_H0 ;  /* 0x20000050ff4f7230 */ /* 0x000fe20000004100 */
[----:B------:R-:W-:Y:S01]  /*5f40*/  F2FP.F16.E5M2.UNPACK_B R92, R144.H1 ;  /* 0x00000090ff5c723e */ /* 0x000fe200030004ff */
[--C-:B------:R-:W-:Y:S01]  /*5f50*/  HADD2.F32 R81, -RZ, R82.reuse.H0_H0 ;  /* 0x20000052ff517230 */ /* 0x100fe20000004100 */
[----:B------:R-:W-:Y:S01]  /*5f60*/  ISETP.NE.AND P6, PT, R172, RZ, PT ;  /* 0x000000ffac00720c */ /* 0x000fe20003fc5270 */
[----:B------:R-:W-:Y:S01]  /*5f70*/  HADD2.F32 R82, -RZ, R82.H1_H1 ;  /* 0x30000052ff527230 */ /* 0x000fe20000004100 */
[----:B------:R-:W-:Y:S01]  /*5f80*/  SHF.L.U32 R194, R164, 0x4, RZ ;  /* 0x00000004a4c27819 */ /* 0x000fe200000006ff */
[--C-:B------:R-:W-:Y:S01]  /*5f90*/  HADD2.F32 R85, -RZ, R86.reuse.H0_H0 ;  /* 0x20000056ff557230 */ /* 0x100fe20000004100 */
[----:B------:R-:W-:Y:S01]  /*5fa0*/  SHF.L.U32 R202, R163, 0x4, RZ ;  /* 0x00000004a3ca7819 */ /* 0x000fe200000006ff */
[----:B------:R-:W-:Y:S01]  /*5fb0*/  HADD2.F32 R86, -RZ, R86.H1_H1 ;  /* 0x30000056ff567230 */ /* 0x000fe20000004100 */
[C---:B------:R-:W-:Y:S01]  /*5fc0*/  IADD3 R179, PT, PT, R171.reuse, R194, RZ ;  /* 0x000000c2abb37210 */ /* 0x040fe20007ffe0ff */
[--C-:B------:R-:W-:Y:S01]  /*5fd0*/  HADD2.F32 R89, -RZ, R90.reuse.H0_H0 ;  /* 0x2000005aff597230 */ /* 0x100fe20000004100 */
[----:B------:R-:W-:Y:S01]  /*5fe0*/  IADD3 R185, PT, PT, R171, R202, RZ ;  /* 0x000000caabb97210 */ /* 0x000fe20007ffe0ff */
[----:B------:R-:W-:Y:S01]  /*5ff0*/  HADD2.F32 R90, -RZ, R90.H1_H1 ;  /* 0x3000005aff5a7230 */ /* 0x000fe20000004100 */
[----:B------:R-:W-:Y:S01]  /*6000*/  SHF.L.U32 R200, R169, 0x4, RZ ;  /* 0x00000004a9c87819 */ /* 0x000fe200000006ff */
[----:B------:R-:W-:Y:S01]  /*6010*/  HADD2.F32 R80, -RZ, R80.H1_H1 ;  /* 0x30000050ff507230 */ /* 0x000fe20000004100 */
[----:B------:R-:W-:Y:S01]  /*6020*/  F2FP.F16.E5M2.UNPACK_B R94, R145 ;  /* 0x00000091ff5e723e */ /* 0x000fe200020004ff */
[--C-:B------:R-:W-:Y:S01]  /*6030*/  HADD2.F32 R83, -RZ, R84.reuse.H0_H0 ;  /* 0x20000054ff537230 */ /* 0x100fe20000004100 */
[----:B------:R-:W-:Y:S01]  /*6040*/  IADD3 R184, PT, PT, R200, R179, RZ ;  /* 0x000000b3c8b87210 */ /* 0x000fe20007ffe0ff */
[----:B------:R-:W-:Y:S01]  /*6050*/  HADD2.F32 R84, -RZ, R84.H1_H1 ;  /* 0x30000054ff547230 */ /* 0x000fe20000004100 */
[----:B------:R-:W-:Y:S01]  /*6060*/  F2FP.F16.E5M2.UNPACK_B R98, R146 ;  /* 0x00000092ff62723e */ /* 0x000fe200020004ff */
[C---:B---3--:R-:W-:Y:S01]  /*6070*/  FMUL R0, R70.reuse, R4 ;  /* 0x0000000446007220 */ /* 0x048fe20000400000 */
[C---:B------:R-:W-:Y:S01]  /*6080*/  FMUL R2, R70.reuse, R5 ;  /* 0x0000000546027220 */ /* 0x040fe20000400000 */
[C---:B------:R-:W-:Y:S01]  /*6090*/  FMUL R4, R70.reuse, R8 ;  /* 0x0000000846047220 */ /* 0x040fe20000400000 */
[C---:B------:R-:W-:Y:S01]  /*60a0*/  FMUL R5, R70.reuse, R9 ;  /* 0x0000000946057220 */ /* 0x040fe20000400000 */
[C---:B------:R-:W-:Y:S01]  /*60b0*/  FFMA R0, R73.reuse, R72, R0 ;  /* 0x0000004849007223 */ /* 0x040fe20000000000 */
[C---:B------:R-:W-:Y:S01]  /*60c0*/  FFMA R2, R73.reuse, R75, R2 ;  /* 0x0000004b49027223 */ /* 0x040fe20000000002 */
[C---:B------:R-:W-:Y:S01]  /*60d0*/  FMUL R8, R70.reuse, R12 ;  /* 0x0000000c46087220 */ /* 0x040fe20000400000 */
[C---:B------:R-:W-:Y:S01]  /*60e0*/  FMUL R9, R70.reuse, R13 ;  /* 0x0000000d46097220 */ /* 0x040fe20000400000 */
[C---:B------:R-:W-:Y:S01]  /*60f0*/  FMUL R12, R70.reuse, R16 ;  /* 0x00000010460c7220 */ /* 0x040fe20000400000 */
[C---:B------:R-:W-:Y:S01]  /*6100*/  FMUL R13, R70.reuse, R17 ;  /* 0x00000011460d7220 */ /* 0x040fe20000400000 */
[C---:B------:R-:W-:Y:S01]  /*6110*/  FMUL R16, R70.reuse, R20 ;  /* 0x0000001446107220 */ /* 0x040fe20000400000 */
[C---:B------:R-:W-:Y:S01]  /*6120*/  FMUL R17, R70.reuse, R21 ;  /* 0x0000001546117220 */ /* 0x040fe20000400000 */
[--C-:B------:R-:W-:Y:S02]  /*6130*/  HADD2.F32 R93, -RZ, R94.reuse.H0_H0 ;  /* 0x2000005eff5d7230 */ /* 0x100fe40000004100 */
[C---:B------:R-:W-:Y:S01]  /*6140*/  FMUL R20, R70.reuse, R24 ;  /* 0x0000001846147220 */ /* 0x040fe20000400000 */
[----:B------:R-:W-:Y:S02]  /*6150*/  HADD2.F32 R94, -RZ, R94.H1_H1 ;  /* 0x3000005eff5e7230 */ /* 0x000fe40000004100 */
[C---:B------:R-:W-:Y:S01]  /*6160*/  FMUL R21, R70.reuse, R25 ;  /* 0x0000001946157220 */ /* 0x040fe20000400000 */
[--C-:B------:R-:W-:Y:S02]  /*6170*/  HADD2.F32 R97, -RZ, R98.reuse.H0_H0 ;  /* 0x20000062ff617230 */ /* 0x100fe40000004100 */
[C---:B------:R-:W-:Y:S01]  /*6180*/  FMUL R24, R70.reuse, R28 ;  /* 0x0000001c46187220 */ /* 0x040fe20000400000 */
[----:B------:R-:W-:Y:S02]  /*6190*/  HADD2.F32 R98, -RZ, R98.H1_H1 ;  /* 0x30000062ff627230 */ /* 0x000fe40000004100 */
[C---:B------:R-:W-:Y:S01]  /*61a0*/  FMUL R25, R70.reuse, R29 ;  /* 0x0000001d46197220 */ /* 0x040fe20000400000 */
[C---:B------:R-:W-:Y:S01]  /*61b0*/  FMUL R28, R70.reuse, R32 ;  /* 0x00000020461c7220 */ /* 0x040fe20000400000 */
[C---:B------:R-:W-:Y:S01]  /*61c0*/  FMUL R29, R70.reuse, R33 ;  /* 0x00000021461d7220 */ /* 0x040fe20000400000 */
[C---:B------:R-:W-:Y:S01]  /*61d0*/  FMUL R32, R70.reuse, R36 ;  /* 0x0000002446207220 */ /* 0x040fe20000400000 */
[----:B------:R-:W-:Y:S01]  /*61e0*/  F2FP.F16.E5M2.UNPACK_B R96, R145.H1 ;  /* 0x00000091ff60723e */ /* 0x000fe200030004ff */
[C---:B------:R-:W-:Y:S01]  /*61f0*/  FMUL R33, R70.reuse, R37 ;  /* 0x0000002546217220 */ /* 0x040fe20000400000 */
[C---:B------:R-:W-:Y:S01]  /*6200*/  FMUL R36, R70.reuse, R40 ;  /* 0x0000002846247220 */ /* 0x040fe20000400000 */
[----:B------:R-:W-:Y:S01]  /*6210*/  F2FP.F16.E5M2.UNPACK_B R100, R146.H1 ;  /* 0x00000092ff64723e */ /* 0x000fe200030004ff */
[C---:B------:R-:W-:Y:S01]  /*6220*/  FMUL R37, R70.reuse, R41 ;  /* 0x0000002946257220 */ /* 0x040fe20000400000 */
[C---:B------:R-:W-:Y:S01]  /*6230*/  FMUL R40, R70.reuse, R44 ;  /* 0x0000002c46287220 */ /* 0x040fe20000400000 */
[----:B------:R-:W-:Y:S01]  /*6240*/  F2FP.F16.E5M2.UNPACK_B R102, R147 ;  /* 0x00000093ff66723e */ /* 0x000fe200020004ff */
[C---:B------:R-:W-:Y:S01]  /*6250*/  FMUL R41, R70.reuse, R45 ;  /* 0x0000002d46297220 */ /* 0x040fe20000400000 */
[C---:B------:R-:W-:Y:S01]  /*6260*/  FMUL R44, R70.reuse, R48 ;  /* 0x00000030462c7220 */ /* 0x040fe20000400000 */
[----:B------:R-:W-:Y:S01]  /*6270*/  F2FP.F16.E5M2.UNPACK_B R104, R147.H1 ;  /* 0x00000093ff68723e */ /* 0x000fe200030004ff */
[C---:B------:R-:W-:Y:S01]  /*6280*/  FMUL R45, R70.reuse, R49 ;  /* 0x00000031462d7220 */ /* 0x040fe20000400000 */
[--C-:B------:R-:W-:Y:S02]  /*6290*/  HADD2.F32 R101, -RZ, R102.reuse.H0_H0 ;  /* 0x20000066ff657230 */ /* 0x100fe40000004100 */
[C---:B------:R-:W-:Y:S01]  /*62a0*/  FMUL R48, R70.reuse, R52 ;  /* 0x0000003446307220 */ /* 0x040fe20000400000 */
[----:B------:R-:W-:Y:S01]  /*62b0*/  F2FP.F16.E5M2.UNPACK_B R106, R148 ;  /* 0x00000094ff6a723e */ /* 0x000fe200020004ff */
[----:B------:R-:W-:Y:S02]  /*62c0*/  HADD2.F32 R102, -RZ, R102.H1_H1 ;  /* 0x30000066ff667230 */ /* 0x000fe40000004100 */
[C---:B------:R-:W-:Y:S01]  /*62d0*/  FMUL R49, R70.reuse, R53 ;  /* 0x0000003546317220 */ /* 0x040fe20000400000 */
[C---:B------:R-:W-:Y:S01]  /*62e0*/  FMUL R52, R70.reuse, R56 ;  /* 0x0000003846347220 */ /* 0x040fe20000400000 */
[----:B------:R-:W-:Y:S01]  /*62f0*/  F2FP.F16.E5M2.UNPACK_B R108, R148.H1 ;  /* 0x00000094ff6c723e */ /* 0x000fe200030004ff */
[--C-:B------:R-:W-:Y:S02]  /*6300*/  HADD2.F32 R105, -RZ, R106.reuse.H0_H0 ;  /* 0x2000006aff697230 */ /* 0x100fe40000004100 */
[C---:B------:R-:W-:Y:S01]  /*6310*/  FMUL R53, R70.reuse, R57 ;  /* 0x0000003946357220 */ /* 0x040fe20000400000 */
[----:B------:R-:W-:Y:S02]  /*6320*/  HADD2.F32 R106, -RZ, R106.H1_H1 ;  /* 0x3000006aff6a7230 */ /* 0x000fe40000004100 */
        /* <DEDUP_REMOVED lines=11> */
[C---:B------:R-:W-:Y:S01]  /*63e0*/  FFMA R3, R73.reuse, R74, R3 ;  /* 0x0000004a49037223 */ /* 0x040fe20000000003 */
[----:B------:R-:W-:Y:S01]  /*63f0*/  F2FP.F16.E5M2.UNPACK_B R116, R150.H1 ;  /* 0x00000096ff74723e */ /* 0x000fe200030004ff */
[--C-:B------:R-:W-:Y:S02]  /*6400*/  HADD2.F32 R113, -RZ, R114.reuse.H0_H0 ;  /* 0x20000072ff717230 */ /* 0x100fe40000004100 */
[C---:B------:R-:W-:Y:S01]  /*6410*/  FFMA R7, R73.reuse, R76, R7 ;  /* 0x0000004c49077223 */ /* 0x040fe20000000007 */
[C---:B------:R-:W-:Y:S01]  /*6420*/  FFMA R4, R73.reuse, R77, R4 ;  /* 0x0000004d49047223 */ /* 0x040fe20000000004 */
[----:B------:R-:W-:Y:S01]  /*6430*/  F2FP.F16.E5M2.UNPACK_B R118, R151 ;  /* 0x00000097ff76723e */ /* 0x000fe200020004ff */
[----:B------:R-:W-:Y:S01]  /*6440*/  FFMA R5, R73, R78, R5 ;  /* 0x0000004e49057223 */ /* 0x000fe20000000005 */
[----:B------:R-:W-:Y:S01]  /*6450*/  HADD2.F32 R114, -RZ, R114.H1_H1 ;  /* 0x30000072ff727230 */ /* 0x000fe20000004100 */
[----:B------:R-:W-:Y:S01]  /*6460*/  F2FP.SATFINITE.E5M2.F32.PACK_AB_MERGE_C R173, R7, R3, RZ ;  /* 0x0000000307ad723e */ /* 0x000fe200048060ff */
[C---:B------:R-:W-:Y:S01]  /*6470*/  FMUL R6, R70.reuse, R10 ;  /* 0x0000000a46067220 */ /* 0x040fe20000400000 */
[--C-:B------:R-:W-:Y:S02]  /*6480*/  HADD2.F32 R117, -RZ, R118.reuse.H0_H0 ;  /* 0x20000076ff757230 */ /* 0x100fe40000004100 */
[----:B------:R-:W-:Y:S01]  /*6490*/  FMUL R11, R70, R11 ;  /* 0x0000000b460b7220 */ /* 0x000fe20000400000 */
[----:B------:R-:W-:Y:S01]  /*64a0*/  F2FP.SATFINITE.E5M2.F32.PACK_AB_MERGE_C R172, R2, R0, R173 ;  /* 0x0000000002ac723e */ /* 0x000fe200048060ad */
[C---:B------:R-:W-:Y:S01]  /*64b0*/  FFMA R6, R73.reuse, R79, R6 ;  /* 0x0000004f49067223 */ /* 0x040fe20000000006 */
[----:B------:R-:W-:Y:S02]  /*64c0*/  HADD2.F32 R118, -RZ, R118.H1_H1 ;  /* 0x30000076ff767230 */ /* 0x000fe40000004100 */
[C---:B------:R-:W-:Y:S01]  /*64d0*/  FFMA R11, R73.reuse, R80, R11 ;  /* 0x00000050490b7223 */ /* 0x040fe2000000000b */
[C---:B------:R-:W-:Y:S01]  /*64e0*/  FFMA R8, R73.reuse, R81, R8 ;  /* 0x0000005149087223 */ /* 0x040fe20000000008 */
[----:B------:R-:W-:Y:S01]  /*64f0*/  F2FP.F16.E5M2.UNPACK_B R120, R151.H1 ;  /* 0x00000097ff78723e */ /* 0x000fe200030004ff */
[----:B------:R-:W-:Y:S01]  /*6500*/  FFMA R9, R73, R82, R9 ;  /* 0x0000005249097223 */ /* 0x000fe20000000009 */
[C---:B------:R-:W-:Y:S01]  /*6510*/  FMUL R10, R70.reuse, R14 ;  /* 0x0000000e460a7220 */ /* 0x040fe20000400000 */
[----:B------:R-:W-:Y:S01]  /*6520*/  F2FP.F16.E5M2.UNPACK_B R122, R152 ;  /* 0x00000098ff7a723e */ /* 0x000fe200020004ff */
[C---:B------:R-:W-:Y:S01]  /*6530*/  FMUL R15, R70.reuse, R15 ;  /* 0x0000000f460f7220 */ /* 0x040fe20000400000 */
[----:B------:R-:W-:Y:S01]  /*6540*/  HADD2.F32 R87, -RZ, R88.H0_H0 ;  /* 0x20000058ff577230 */ /* 0x000fe20000004100 */
[----:B------:R-:W-:Y:S01]  /*6550*/  F2FP.SATFINITE.E5M2.F32.PACK_AB_MERGE_C R174, R11, R6, RZ ;  /* 0x000000060bae723e */ /* 0x000fe200048060ff */
[C---:B------:R-:W-:Y:S01]  /*6560*/  FFMA R10, R73.reuse, R83, R10 ;  /* 0x00000053490a7223 */ /* 0x040fe2000000000a */
[C---:B------:R-:W-:Y:S01]  /*6570*/  FFMA R15, R73.reuse, R84, R15 ;  /* 0x00000054490f7223 */ /* 0x040fe2000000000f */
[C---:B------:R-:W-:Y:S01]  /*6580*/  FFMA R12, R73.reuse, R85, R12 ;  /* 0x00000055490c7223 */ /* 0x040fe2000000000c */
[----:B------:R-:W-:Y:S01]  /*6590*/  F2FP.F16.E5M2.UNPACK_B R124, R152.H1 ;  /* 0x00000098ff7c723e */ /* 0x000fe200030004ff */
[----:B------:R-:W-:Y:S01]  /*65a0*/  FFMA R13, R73, R86, R13 ;  /* 0x00000056490d7223 */ /* 0x000fe2000000000d */
[----:B------:R-:W-:Y:S01]  /*65b0*/  F2FP.SATFINITE.E5M2.F32.PACK_AB_MERGE_C R173, R5, R4, R174 ;  /* 0x0000000405ad723e */ /* 0x000fe200048060ae */
[--C-:B------:R-:W-:Y:S01]  /*65c0*/  HADD2.F32 R121, -RZ, R122.reuse.H0_H0 ;  /* 0x2000007aff797230 */ /* 0x100fe20000004100 */
[----:B------:R-:W-:Y:S01]  /*65d0*/  F2FP.SATFINITE.E5M2.F32.PACK_AB_MERGE_C R174, R15, R10, RZ ;  /* 0x0000000a0fae723e */ /* 0x000fe200048060ff */
[----:B------:R-:W-:Y:S02]  /*65e0*/  HADD2.F32 R122, -RZ, R122.H1_H1 ;  /* 0x3000007aff7a7230 */ /* 0x000fe40000004100 */
[C---:B------:R-:W-:Y:S01]  /*65f0*/  FMUL R14, R70.reuse, R18 ;  /* 0x00000012460e7220 */ /* 0x040fe20000400000 */
[----:B------:R-:W-:Y:S01]  /*6600*/  HADD2.F32 R88, -RZ, R88.H1_H1 ;  /* 0x30000058ff587230 */ /* 0x000fe20000004100 */
[----:B------:R-:W-:Y:S01]  /*6610*/  F2FP.SATFINITE.E5M2.F32.PACK_AB_MERGE_C R174, R9, R8, R174 ;  /* 0x0000000809ae723e */ /* 0x000fe200048060ae */
[C---:B------:R-:W-:Y:S01]  /*6620*/  FMUL R19, R70.reuse, R19 ;  /* 0x0000001346137220 */ /* 0x040fe20000400000 */
[--C-:B------:R-:W-:Y:S02]  /*6630*/  HADD2.F32 R91, -RZ, R92.reuse.H0_H0 ;  /* 0x2000005cff5b7230 */ /* 0x100fe40000004100 */
[C---:B------:R-:W-:Y:S01]  /*6640*/  FFMA R14, R73.reuse, R87, R14 ;  /* 0x00000057490e7223 */ /* 0x040fe2000000000e */
[----:B------:R-:W-:Y:S02]  /*6650*/  HADD2.F32 R92, -RZ, R92.H1_H1 ;  /* 0x3000005cff5c7230 */ /* 0x000fe40000004100 */
[C---:B------:R-:W-:Y:S01]  /*6660*/  FFMA R19, R73.reuse, R88, R19 ;  /* 0x0000005849137223 */ /* 0x040fe20000000013 */
[C---:B------:R-:W-:Y:S01]  /*6670*/  FFMA R16, R73.reuse, R89, R16 ;  /* 0x0000005949107223 */ /* 0x040fe20000000010 */
        /* <DEDUP_REMOVED lines=17> */
[----:B------:R1:W-:Y:S01]  /*6790*/  STS.128 [R137+UR44+0x4200], R172 ;  /* 0x004200ac89007988 */ /* 0x0003e20008000c2c */
[----:B------:R-:W-:Y:S01]  /*67a0*/  F2FP.SATFINITE.E5M2.F32.PACK_AB_MERGE_C R180, R17, R16, R180 ;  /* 0x0000001011b4723e */ /* 0x000fe200048060b4 */
[C---:B------:R-:W-:Y:S01]  /*67b0*/  FFMA R22, R73.reuse, R95, R22 ;  /* 0x0000005f49167223 */ /* 0x040fe20000000016 */
[C---:B------:R-:W-:Y:S01]  /*67c0*/  FMUL R27, R70.reuse, R27 ;  /* 0x0000001b461b7220 */ /* 0x040fe20000400000 */
[--C-:B------:R-:W-:Y:S02]  /*67d0*/  HADD2.F32 R99, -RZ, R100.reuse.H0_H0 ;  /* 0x20000064ff637230 */ /* 0x100fe40000004100 */
[C---:B------:R-:W-:Y:S01]  /*67e0*/  FMUL R26, R70.reuse, R30 ;  /* 0x0000001e461a7220 */ /* 0x040fe20000400000 */
[----:B------:R-:W-:Y:S02]  /*67f0*/  HADD2.F32 R100, -RZ, R100.H1_H1 ;  /* 0x30000064ff647230 */ /* 0x000fe40000004100 */
[C---:B------:R-:W-:Y:S01]  /*6800*/  FFMA R27, R73.reuse, R96, R27 ;  /* 0x00000060491b7223 */ /* 0x040fe2000000001b */
[C---:B------:R-:W-:Y:S01]  /*6810*/  FFMA R24, R73.reuse, R97, R24 ;  /* 0x0000006149187223 */ /* 0x040fe20000000018 */
[C---:B------:R-:W-:Y:S01]  /*6820*/  FFMA R25, R73.reuse, R98, R25 ;  /* 0x0000006249197223 */ /* 0x040fe20000000019 */
[----:B------:R-:W-:Y:S01]  /*6830*/  F2FP.F16.E5M2.UNPACK_B R130, R154 ;  /* 0x0000009aff82723e */ /* 0x000fe200020004ff */
[----:B------:R-:W-:Y:S01]  /*6840*/  FFMA R26, R73, R99, R26 ;  /* 0x00000063491a7223 */ /* 0x000fe2000000001a */
[----:B------:R-:W-:Y:S01]  /*6850*/  F2FP.SATFINITE.E5M2.F32.PACK_AB_MERGE_C R181, R27, R22, RZ ;  /* 0x000000161bb5723e */ /* 0x000fe200048060ff */
[C---:B------:R-:W-:Y:S01]  /*6860*/  FMUL R31, R70.reuse, R31 ;  /* 0x0000001f461f7220 */ /* 0x040fe20000400000 */
[--C-:B------:R-:W-:Y:S02]  /*6870*/  HADD2.F32 R103, -RZ, R104.reuse.H0_H0 ;  /* 0x20000068ff677230 */ /* 0x100fe40000004100 */
[C---:B------:R-:W-:Y:S01]  /*6880*/  FMUL R30, R70.reuse, R34 ;  /* 0x00000022461e7220 */ /* 0x040fe20000400000 */
[----:B------:R-:W-:Y:S01]  /*6890*/  HADD2.F32 R104, -RZ, R104.H1_H1 ;  /* 0x30000068ff687230 */ /* 0x000fe20000004100 */
[----:B------:R-:W-:Y:S01]  /*68a0*/  F2FP.SATFINITE.E5M2.F32.PACK_AB_MERGE_C R181, R21, R20, R181 ;  /* 0x0000001415b5723e */ /* 0x000fe200048060b5 */
[C---:B------:R-:W-:Y:S01]  /*68b0*/  FFMA R31, R73.reuse, R100, R31 ;  /* 0x00000064491f7223 */ /* 0x040fe2000000001f */
[C---:B------:R-:W-:Y:S01]  /*68c0*/  FFMA R28, R73.reuse, R101, R28 ;  /* 0x00000065491c7223 */ /* 0x040fe2000000001c */
[C---:B------:R-:W-:Y:S01]  /*68d0*/  FFMA R29, R73.reuse, R102, R29 ;  /* 0x00000066491d7223 */ /* 0x040fe2000000001d */
[----:B------:R-:W-:Y:S01]  /*68e0*/  F2FP.F16.E5M2.UNPACK_B R132, R154.H1 ;  /* 0x0000009aff84723e */ /* 0x000fe200030004ff */
[----:B------:R-:W-:Y:S01]  /*68f0*/  FFMA R30, R73, R103, R30 ;  /* 0x00000067491e7223 */ /* 0x000fe2000000001e */
[----:B------:R-:W-:Y:S01]  /*6900*/  F2FP.SATFINITE.E5M2.F32.PACK_AB_MERGE_C R182, R31, R26, RZ ;  /* 0x0000001a1fb6723e */ /* 0x000fe200048060ff */
[----:B------:R-:W-:Y:S02]  /*6910*/  HADD2.F32 R129, -RZ, R130.H0_H0 ;  /* 0x20000082ff817230 */ /* 0x000fe40000004100 */
[C---:B------:R-:W-:Y:S01]  /*6920*/  FMUL R35, R70.reuse, R35 ;  /* 0x0000002346237220 */ /* 0x040fe20000400000 */
[----:B------:R-:W-:Y:S01]  /*6930*/  HADD2.F32 R107, -RZ, R108.H0_H0 ;  /* 0x2000006cff6b7230 */ /* 0x000fe20000004100 */
[----:B------:R-:W-:Y:S01]  /*6940*/  F2FP.SATFINITE.E5M2.F32.PACK_AB_MERGE_C R182, R25, R24, R182 ;  /* 0x0000001819b6723e */ /* 0x000fe200048060b6 */
[----:B------:R-:W-:Y:S02]  /*6950*/  HADD2.F32 R130, -RZ, R130.H1_H1 ;  /* 0x30000082ff827230 */ /* 0x000fe40000004100 */
[C---:B------:R-:W-:Y:S01]  /*6960*/  FFMA R35, R73.reuse, R104, R35 ;  /* 0x0000006849237223 */ /* 0x040fe20000000023 */
[C---:B------:R-:W-:Y:S01]  /*6970*/  FFMA R32, R73.reuse, R105, R32 ;  /* 0x0000006949207223 */ /* 0x040fe20000000020 */
[----:B------:R-:W-:Y:S01]  /*6980*/  FFMA R33, R73, R106, R33 ;  /* 0x0000006a49217223 */ /* 0x000fe20000000021 */
[----:B------:R-:W-:Y:S02]  /*6990*/  HADD2.F32 R108, -RZ, R108.H1_H1 ;  /* 0x3000006cff6c7230 */ /* 0x000fe40000004100 */
        /* <DEDUP_REMOVED lines=16> */
[----:B------:R1:W-:Y:S01]  /*6aa0*/  STS.128 [R179+0x4010], R180 ;  /* 0x004010b4b3007388 */ /* 0x0003e20000000c00 */
[----:B------:R-:W-:Y:S01]  /*6ab0*/  F2FP.SATFINITE.E5M2.F32.PACK_AB_MERGE_C R188, R33, R32, R188 ;  /* 0x0000002021bc723e */ /* 0x000fe200048060bc */
[C---:B------:R-:W-:Y:S01]  /*6ac0*/  FFMA R38, R73.reuse, R111, R38 ;  /* 0x0000006f49267223 */ /* 0x040fe20000000026 */
[C---:B------:R-:W-:Y:S01]  /*6ad0*/  FMUL R43, R70.reuse, R43 ;  /* 0x0000002b462b7220 */ /* 0x040fe20000400000 */
[--C-:B------:R-:W-:Y:S02]  /*6ae0*/  HADD2.F32 R115, -RZ, R116.reuse.H0_H0 ;  /* 0x20000074ff737230 */ /* 0x100fe40000004100 */
[----:B------:R-:W-:Y:S01]  /*6af0*/  FMUL R42, R70, R46 ;  /* 0x0000002e462a7220 */ /* 0x000fe20000400000 */
[----:B------:R-:W-:Y:S02]  /*6b00*/  HADD2.F32 R116, -RZ, R116.H1_H1 ;  /* 0x30000074ff747230 */ /* 0x000fe40000004100 */
[C---:B------:R-:W-:Y:S01]  /*6b10*/  FFMA R43, R73.reuse, R112, R43 ;  /* 0x00000070492b7223 */ /* 0x040fe2000000002b */
[C---:B------:R-:W-:Y:S01]  /*6b20*/  FFMA R40, R73.reuse, R113, R40 ;  /* 0x0000007149287223 */ /* 0x040fe20000000028 */
[C---:B------:R-:W-:Y:S01]  /*6b30*/  FFMA R41, R73.reuse, R114, R41 ;  /* 0x0000007249297223 */ /* 0x040fe20000000029 */
[----:B------:R-:W-:Y:S01]  /*6b40*/  ISETP.NE.AND P0, PT, R178, RZ, PT ;  /* 0x000000ffb200720c */ /* 0x000fe20003f05270 */
        /* <DEDUP_REMOVED lines=10> */
[C---:B------:R-:W-:Y:S01]  /*6bf0*/  FMUL R51, R70.reuse, R51 ;  /* 0x0000003346337220 */ /* 0x040fe20000400000 */
[--C-:B------:R-:W-:Y:S02]  /*6c00*/  HADD2.F32 R123, -RZ, R124.reuse.H0_H0 ;  /* 0x2000007cff7b7230 */ /* 0x100fe40000004100 */
[C---:B------:R-:W-:Y:S01]  /*6c10*/  FFMA R46, R73.reuse, R119, R46 ;  /* 0x00000077492e7223 */ /* 0x040fe2000000002e */
[----:B------:R-:W-:Y:S02]  /*6c20*/  HADD2.F32 R124, -RZ, R124.H1_H1 ;  /* 0x3000007cff7c7230 */ /* 0x000fe40000004100 */
[C---:B------:R-:W-:Y:S01]  /*6c30*/  FMUL R50, R70.reuse, R54 ;  /* 0x0000003646327220 */ /* 0x040fe20000400000 */
[C---:B------:R-:W-:Y:S01]  /*6c40*/  FFMA R51, R73.reuse, R120, R51 ;  /* 0x0000007849337223 */ /* 0x040fe20000000033 */
[C---:B------:R-:W-:Y:S01]  /*6c50*/  FMUL R55, R70.reuse, R55 ;  /* 0x0000003746377220 */ /* 0x040fe20000400000 */
[C---:B------:R-:W-:Y:S01]  /*6c60*/  FFMA R48, R73.reuse, R121, R48 ;  /* 0x0000007949307223 */ /* 0x040fe20000000030 */
[C---:B------:R-:W-:Y:S01]  /*6c70*/  FFMA R49, R73.reuse, R122, R49 ;  /* 0x0000007a49317223 */ /* 0x040fe20000000031 */
        /* <DEDUP_REMOVED lines=20> */
[----:B------:R-:W-:Y:S01]  /*6dc0*/  FFMA R63, R73, R132, R63 ;  /* 0x00000084493f7223 */ /* 0x000fe2000000003f */
[----:B------:R-:W-:Y:S01]  /*6dd0*/  FMUL R67, R70, R67 ;  /* 0x0000004346437220 */ /* 0x000fe20000400000 */
[----:B------:R-:W-:Y:S01]  /*6de0*/  F2FP.SATFINITE.E5M2.F32.PACK_AB_MERGE_C R190, R47, R42, RZ ;  /* 0x0000002a2fbe723e */ /* 0x000fe200048060ff */
[----:B------:R-:W-:Y:S01]  /*6df0*/  FFMA R60, R73, R133, R60 ;  /* 0x00000085493c7223 */ /* 0x000fe2000000003c */
[----:B------:R-:W-:Y:S01]  /*6e00*/  F2FP.SATFINITE.E5M2.F32.PACK_AB_MERGE_C R191, R51, R46, RZ ;  /* 0x0000002e33bf723e */ /* 0x000fe200048060ff */
[C---:B------:R-:W-:Y:S01]  /*6e10*/  FFMA R61, R73.reuse, R134, R61 ;  /* 0x00000086493d7223 */ /* 0x040fe2000000003d */
[C---:B------:R-:W-:Y:S01]  /*6e20*/  FFMA R62, R73.reuse, R135, R62 ;  /* 0x00000087493e7223 */ /* 0x040fe2000000003e */
[----:B------:R-:W-:Y:S01]  /*6e30*/  FFMA R67, R73, R136, R67 ;  /* 0x0000008849437223 */ /* 0x000fe20000000043 */
[----:B------:R-:W-:Y:S02]  /*6e40*/  F2FP.SATFINITE.E5M2.F32.PACK_AB_MERGE_C R190, R41, R40, R190 ;  /* 0x0000002829be723e */ /* 0x000fe400048060be */
[----:B------:R-:W-:Y:S02]  /*6e50*/  F2FP.SATFINITE.E5M2.F32.PACK_AB_MERGE_C R191, R45, R44, R191 ;  /* 0x0000002c2dbf723e */ /* 0x000fe400048060bf */
[----:B------:R-:W-:Y:S02]  /*6e60*/  F2FP.SATFINITE.E5M2.F32.PACK_AB_MERGE_C R196, R55, R50, RZ ;  /* 0x0000003237c4723e */ /* 0x000fe400048060ff */
[----:B------:R-:W-:Y:S01]  /*6e70*/  F2FP.SATFINITE.E5M2.F32.PACK_AB_MERGE_C R197, R59, R54, RZ ;  /* 0x000000363bc5723e */ /* 0x000fe200048060ff */
[----:B------:R1:W-:Y:S01]  /*6e80*/  STS.128 [R185+0x4020], R188 ;  /* 0x004020bcb9007388 */ /* 0x0003e20000000c00 */
[----:B------:R-:W-:Y:S02]  /*6e90*/  F2FP.SATFINITE.E5M2.F32.PACK_AB_MERGE_C R198, R63, R58, RZ ;  /* 0x0000003a3fc6723e */ /* 0x000fe400048060ff */
[----:B------:R-:W-:Y:S02]  /*6ea0*/  F2FP.SATFINITE.E5M2.F32.PACK_AB_MERGE_C R199, R67, R62, RZ ;  /* 0x0000003e43c7723e */ /* 0x000fe400048060ff */
[----:B------:R-:W-:Y:S02]  /*6eb0*/  F2FP.SATFINITE.E5M2.F32.PACK_AB_MERGE_C R196, R49, R48, R196 ;  /* 0x0000003031c4723e */ /* 0x000fe400048060c4 */
[----:B------:R-:W-:Y:S02]  /*6ec0*/  F2FP.SATFINITE.E5M2.F32.PACK_AB_MERGE_C R197, R53, R52, R197 ;  /* 0x0000003435c5723e */ /* 0x000fe400048060c5 */
[----:B------:R-:W-:Y:S02]  /*6ed0*/  F2FP.SATFINITE.E5M2.F32.PACK_AB_MERGE_C R198, R57, R56, R198 ;  /* 0x0000003839c6723e */ /* 0x000fe400048060c6 */
[----:B------:R-:W-:Y:S02]  /*6ee0*/  F2FP.SATFINITE.E5M2.F32.PACK_AB_MERGE_C R199, R61, R60, R199 ;  /* 0x0000003c3dc7723e */ /* 0x000fe400048060c7 */
[----:B------:R-:W-:Y:S02]  /*6ef0*/  LEA R193, R166, UR44, 0x3 ;  /* 0x0000002ca6c17c11 */ /* 0x000fe4000f8e18ff */
[----:B------:R-:W-:Y:S01]  /*6f00*/  @P6 SHF.L.U32 R204, R165, 0x1f, RZ ;  /* 0x0000001fa5cc6819 */ /* 0x000fe200000006ff */
[----:B------:R1:W-:Y:S01]  /*6f10*/  STS.128 [R184+0x4010], R196 ;  /* 0x004010c4b8007388 */ /* 0x0003e20000000c00 */
[----:B------:R-:W-:Y:S01]  /*6f20*/  @!PT LDS RZ, [RZ] ;  /* 0x00000000fffff984 */ /* 0x000fe20000000800 */
[----:B------:R-:W-:Y:S01]  /*6f30*/  @!PT LDS RZ, [RZ] ;  /* 0x00000000fffff984 */ /* 0x000fe20000000800 */
[----:B------:R-:W-:Y:S01]  /*6f40*/  @!PT LDS RZ, [RZ] ;  /* 0x00000000fffff984 */ /* 0x000fe20000000800 */
[----:B------:R-:W-:Y:S01]  /*6f50*/  @!PT LDS RZ, [RZ] ;  /* 0x00000000fffff984 */ /* 0x000fe20000000800 */
[----:B------:R2:W-:Y:S07]  /*6f60*/  MEMBAR.ALL.CTA ;  /* 0x0000000000007992 */ /* 0x0005ee0000008000 */
[----:B--2---:R-:W2:Y:S02]  /*6f70*/  FENCE.VIEW.ASYNC.S ;  /* 0x00000000000073c6 */ /* 0x004ea40000000000 */
[----:B--2---:R-:W-:Y:S06]  /*6f80*/  BAR.SYNC.DEFER_BLOCKING 0x1, 0x80 ;  /* 0x0042000000007b1d */ /* 0x004fec0000010000 */
[----:B------:R-:W-:Y:S05]  /*6f90*/  @P0 BRA `(.L_x_102) ;  /* 0x0000000000280947 */ /* 0x000fea0003800000 */
[----:B------:R-:W2:Y:S01]  /*6fa0*/  LDCU.64 UR6, c[0x0][0x348] ;  /* 0x00006900ff0677ac */ /* 0x000ea20008000a00 */
[----:B------:R-:W-:Y:S01]  /*6fb0*/  UIADD3 UR4, UPT, UPT, UR44, 0x4200, URZ ;  /* 0x000042002c047890 */ /* 0x000fe2000fffe0ff */
[----:B------:R-:W-:Y:S05]  /*6fc0*/  UMOV UR51, UR36 ;  /* 0x0000002400337c82 */ /* 0x000fea0008000000 */
[----:B------:R-:W-:Y:S04]  /*6fd0*/  MOV R177, UR4 ;  /* 0x0000000400b17c02 */ /* 0x000fe80008000f00 */
[----:B------:R-:W-:Y:S01]  /*6fe0*/  R2UR UR48, R177 ;  /* 0x00000000b13072ca */ /* 0x000fe200000e0000 */
[----:B--2---:R-:W-:Y:S04]  /*6ff0*/  UIADD3 UR4, UP0, UPT, UR6, 0x680, URZ ;  /* 0x0000068006047890 */ /* 0x004fe8000ff1e0ff */
[----:B------:R-:W-:Y:S09]  /*7000*/  UIADD3.X UR5, UPT, UPT, URZ, UR7, URZ, UP0, !UPT ;  /* 0x00000007ff057290 */ /* 0x000ff200087fe4ff */
[----:B------:R2:W-:Y:S01]  /*7010*/  UTMASTG.3D [UR48], [UR4] ;  /* 0x00000030040073b5 */ /* 0x0005e20008010000 */
[----:B------:R0:W-:Y:S01]  /*7020*/  UTMACMDFLUSH ;  /* 0x00000000000079b7 */ /* 0x0001e20000000000 */
[----:B--2---:R-:W-:Y:S04]  /*7030*/  DEPBAR.LE SB0, 0x1 ;  /* 0x000080400000791a */ /* 0x004fe80000000000 */
.L_x_102:
[----:B------:R-:W-:Y:S05]  /*7040*/  BSYNC.RECONVERGENT B0 ;  /* 0x0000000000007941 */ /* 0x000fea0003800200 */
.L_x_101:
[----:B------:R-:W-:Y:S06]  /*7050*/  BAR.SYNC.DEFER_BLOCKING 0x1, 0x80 ;  /* 0x0042000000007b1d */ /* 0x000fec0000010000 */
[----:B------:R-:W2:Y:S01]  /*7060*/  @P6 SYNCS.PHASECHK.TRANS64.TRYWAIT P0, [R193+URZ+0x30], R204 ;  /* 0x000030ccc10065a7 */ /* 0x000ea200080011ff */
[----:B------:R-:W-:Y:S01]  /*7070*/  BSSY B1, `(.L_x_103) ;  /* 0x0000023000017945 */ /* 0x000fe20003800000 */
[----:B--2---:R-:W-:Y:S03]  /*7080*/  @P6 SEL R187, RZ, 0x1, !P0 ;  /* 0x00000001ffbb6807 */ /* 0x004fe60004000000 */
[----:B------:R-:W-:Y:S05]  /*7090*/  @!P6 BRA `(.L_x_104) ;  /* 0x000000000080e947 */ /* 0x000fea0003800000 */
[----:B------:R-:W-:Y:S01]  /*70a0*/  ISETP.NE.AND P1, PT, R192, RZ, PT ;  /* 0x000000ffc000720c */ /* 0x000fe20003f25270 */
[----:B------:R-:W-:Y:S01]  /*70b0*/  BSSY B0, `(.L_x_105) ;  /* 0x000000a000007945 */ /* 0x000fe20003800000 */
[----:B------:R-:W-:Y:S11]  /*70c0*/  ISETP.NE.AND P0, PT, R187, RZ, PT ;  /* 0x000000ffbb00720c */ /* 0x000ff60003f05270 */
[----:B------:R-:W-:Y:S04]  /*70d0*/  @P1 IMAD R3, R166, 0x2000, R171 ;  /* 0x00002000a6031824 */ /* 0x000fe800078e02ab */
[C---:B------:R-:W-:Y:S01]  /*70e0*/  @P1 IMAD.IADD R5, R3.reuse, 0x1, R194 ;  /* 0x0000000103051824 */ /* 0x040fe200078e02c2 */
[----:B------:R-:W-:Y:S03]  /*70f0*/  @P1 IADD3 R202, PT, PT, R3, R202, RZ ;  /* 0x000000ca03ca1210 */ /* 0x000fe60007ffe0ff */
[----:B------:R-:W-:Y:S01]  /*7100*/  @P1 IMAD.IADD R200, R200, 0x1, R5 ;  /* 0x00000001c8c81824 */ /* 0x000fe200078e0205 */
[----:B------:R-:W-:Y:S06]  /*7110*/  @P0 BRA `(.L_x_106) ;  /* 0x00000000000c0947 */ /* 0x000fec0003800000 */
[----:B------:R-:W-:Y:S04]  /*7120*/  SHF.L.U32 R0, R165, 0x1f, RZ ;  /* 0x0000001fa5007819 */ /* 0x000fe800000006ff */
[----:B------:R-:W2:Y:S02]  /*7130*/  SYNCS.PHASECHK.TRANS64.TRYWAIT P0, [R193+URZ+0x30], R0 ;  /* 0x00003000c10075a7 */ /* 0x000ea400080011ff */
[----:B--2---:R-:W-:Y:S05]  /*7140*/  @!P0 BRA `(.L_x_107) ;  /* 0x0000001c00a88947 */ /* 0x004fea0003800000 */
.L_x_106:
[----:B------:R-:W-:Y:S05]  /*7150*/  BSYNC B0 ;  /* 0x0000000000007941 */ /* 0x000fea0003800000 */
.L_x_105:
[----:B------:R-:W-:Y:S01]  /*7160*/  ISETP.NE.AND P0, PT, R192, RZ, PT ;  /* 0x000000ffc000720c */ /* 0x000fe20003f05270 */
[----:B--2---:R-:W-:Y:S02]  /*7170*/  VIADD R193, R193, 0x40 ;  /* 0x00000040c1c17836 */ /* 0x004fe40000000000 */
[----:B------:R-:W-:Y:S02]  /*7180*/  IMAD.U32 R0, RZ, RZ, UR45 ;  /* 0x0000002dff007e24 */ /* 0x000fe4000f8e00ff */
[----:B------:R-:W-:Y:S03]  /*7190*/  VIADD R166, R166, 0x1 ;  /* 0x00000001a6a67836 */ /* 0x000fe60000000000 */
[----:B------:R-:W-:Y:S05]  /*71a0*/  PRMT R0, R0, 0x654, R193 ;  /* 0x0000065400007816 */ /* 0x000fea00000000c1 */
[----:B------:R2:W3:Y:S04]  /*71b0*/  @P0 LDS.128 R140, [R3] ;  /* 0x00000000038c0984 */ /* 0x0004e80000000c00 */
[----:B------:R2:W4:Y:S04]  /*71c0*/  @P0 LDS.128 R144, [R5+0x10] ;  /* 0x0000100005900984 */ /* 0x0005280000000c00 */
        /* <DEDUP_REMOVED lines=12> */
[----:B--234-:R-:W-:Y:S02]  /*7290*/  LOP3.LUT R165, R165, R0, RZ, 0x3c, !PT ;  /* 0x00000000a5a57212 */ /* 0x01cfe400078e3cff */
.L_x_104:
[----:B------:R-:W-:Y:S05]  /*72a0*/  BSYNC B1 ;  /* 0x0000000000017941 */ /* 0x000fea0003800000 */
.L_x_103:
[----:B------:R-:W-:Y:S05]  /*72b0*/  VIADD R0, R71, 0x40 ;  /* 0x0000004047007836 */ /* 0x000fea0000000000 */
[----:B------:R-:W-:Y:S04]  /*72c0*/  SHF.R.U32.HI R0, RZ, 0x15, R0 ;  /* 0x00000015ff007819 */ /* 0x000fe80000011600 */
[----:B------:R-:W-:Y:S11]  /*72d0*/  LOP3.LUT P0, RZ, R0, 0x3, R159, 0x48, !PT ;  /* 0x0000000300ff7812 */ /* 0x000ff6000780489f */
[----:B------:R-:W-:Y:S02]  /*72e0*/  @!UPT UIADD3 URZ, UPT, UPT, URZ, URZ, URZ ;  /* 0x000000fffffff290 */ /* 0x000fe4000fffe0ff */
        /* <DEDUP_REMOVED lines=8> */
[----:B------:R-:W5:Y:S01]  /*7370*/  LDCU.64 UR4, c[0x4][0x10] ;  /* 0x01000200ff0477ac */ /* 0x000f620008000a00 */
[----:B--2---:R-:W-:Y:S01]  /*7380*/  MOV R5, UR9 ;  /* 0x0000000900057c02 */ /* 0x004fe20008000f00 */
[----:B------:R-:W-:Y:S01]  /*7390*/  IMAD.U32 R4, RZ, RZ, UR8 ;  /* 0x00000008ff047e24 */ /* 0x000fe2000f8e00ff */
[----:B---3--:R-:W-:Y:S01]  /*73a0*/  MOV R7, UR7 ;  /* 0x0000000700077c02 */ /* 0x008fe20008000f00 */
[----:B------:R-:W-:Y:S01]  /*73b0*/  IMAD.U32 R6, RZ, RZ, UR6 ;  /* 0x00000006ff067e24 */ /* 0x000fe2000f8e00ff */
[----:B-----5:R-:W-:Y:S01]  /*73c0*/  MOV R11, UR5 ;  /* 0x00000005000b7c02 */ /* 0x020fe20008000f00 */
[----:B------:R-:W-:Y:S02]  /*73d0*/  IMAD.U32 R10, RZ, RZ, UR4 ;  /* 0x00000004ff0a7e24 */ /* 0x000fe4000f8e00ff */
[----:B------:R-:W-:Y:S07]  /*73e0*/  LEPC R20, `(.L_x_108) ;  /* 0x000000001014794e */ /* 0x000fee0000000000 */
[----:B-1--4-:R-:W-:Y:S05]  /*73f0*/  CALL.ABS.NOINC R2 ;  /* 0x0000000002007343 */ /* 0x012fea0003c00000 */
.L_x_108:
[----:B------:R-:W-:Y:S01]  /*7400*/  ISETP.NE.AND P0, PT, R178, RZ, PT ;  /* 0x000000ffb200720c */ /* 0x000fe20003f05270 */
[----:B------:R-:W-:Y:S05]  /*7410*/  WARPSYNC.ALL ;  /* 0x0000000000007948 */ /* 0x000fea0003800000 */
[----:B------:R-:W-:Y:S01]  /*7420*/  R2UR UR4, R71 ;  /* 0x00000000470472ca */ /* 0x000fe200000e0000 */
[----:B------:R-:W-:Y:S01]  /*7430*/  BSSY.RECONVERGENT B0, `(.L_x_109) ;  /* 0x000011e000007945 */ /* 0x000fe20003800200 */
[----:B------:R-:W-:Y:S02]  /*7440*/  F2FP.F16.E5M2.UNPACK_B R11, R141 ;  /* 0x0000008dff0b723e */ /* 0x000fe400020004ff */
[----:B------:R-:W-:Y:S02]  /*7450*/  F2FP.F16.E5M2.UNPACK_B R10, R142 ;  /* 0x0000008eff0a723e */ /* 0x000fe400020004ff */
[----:B------:R-:W-:Y:S01]  /*7460*/  F2FP.F16.E5M2.UNPACK_B R9, R143 ;  /* 0x0000008fff09723e */ /* 0x000fe200020004ff */
[--C-:B------:R-:W-:Y:S01]  /*7470*/  HADD2.F32 R74, -RZ, R11.reuse.H0_H0 ;  /* 0x2000000bff4a7230 */ /* 0x100fe20000004100 */
[----:B------:R-:W-:Y:S01]  /*7480*/  F2FP.F16.E5M2.UNPACK_B R8, R144 ;  /* 0x00000090ff08723e */ /* 0x000fe200020004ff */
[----:B------:R-:W-:Y:S01]  /*7490*/  HADD2.F32 R76, -RZ, R11.H1_H1 ;  /* 0x3000000bff4c7230 */ /* 0x000fe20000004100 */
[----:B------:R-:W-:Y:S01]  /*74a0*/  F2FP.F16.E5M2.UNPACK_B R7, R145 ;  /* 0x00000091ff07723e */ /* 0x000fe200020004ff */
[--C-:B------:R-:W-:Y:S01]  /*74b0*/  HADD2.F32 R77, -RZ, R10.reuse.H0_H0 ;  /* 0x2000000aff4d7230 */ /* 0x100fe20000004100 */
[----:B------:R-:W-:Y:S01]  /*74c0*/  F2FP.F16.E5M2.UNPACK_B R6, R146 ;  /* 0x00000092ff06723e */ /* 0x000fe200020004ff */
[----:B------:R-:W-:Y:S01]  /*74d0*/  HADD2.F32 R80, -RZ, R10.H1_H1 ;  /* 0x3000000aff507230 */ /* 0x000fe20000004100 */
[----:B------:R-:W-:Y:S01]  /*74e0*/  F2FP.F16.E5M2.UNPACK_B R5, R147 ;  /* 0x00000093ff05723e */ /* 0x000fe200020004ff */
[--C-:B------:R-:W-:Y:S01]  /*74f0*/  HADD2.F32 R81, -RZ, R9.reuse.H0_H0 ;  /* 0x20000009ff517230 */ /* 0x100fe20000004100 */
[----:B-1----:R-:W-:Y:S01]  /*7500*/  F2FP.F16.E5M2.UNPACK_B R4, R148 ;  /* 0x00000094ff04723e */ /* 0x002fe200020004ff */
[----:B------:R-:W-:Y:S01]  /*7510*/  HADD2.F32 R84, -RZ, R9.H1_H1 ;  /* 0x30000009ff547230 */ /* 0x000fe20000004100 */
[-C--:B------:R-:W-:Y:S01]  /*7520*/  F2FP.F16.E5M2.UNPACK_B R2, R140.reuse ;  /* 0x0000008cff02723e */ /* 0x080fe200020004ff */
[--C-:B------:R-:W-:Y:S01]  /*7530*/  HADD2.F32 R85, -RZ, R8.reuse.H0_H0 ;  /* 0x20000008ff557230 */ /* 0x100fe20000004100 */
[----:B------:R-:W-:Y:S01]  /*7540*/  F2FP.F16.E5M2.UNPACK_B R140, R140.H1 ;  /* 0x0000008cff8c723e */ /* 0x000fe200030004ff */
[----:B------:R-:W-:Y:S01]  /*7550*/  HADD2.F32 R87, -RZ, R8.H1_H1 ;  /* 0x30000008ff577230 */ /* 0x000fe20000004100 */
[----:B------:R-:W-:Y:S01]  /*7560*/  F2FP.F16.E5M2.UNPACK_B R141, R141.H1 ;  /* 0x0000008dff8d723e */ /* 0x000fe200030004ff */
[--C-:B------:R-:W-:Y:S01]  /*7570*/  HADD2.F32 R90, -RZ, R7.reuse.H0_H0 ;  /* 0x20000007ff5a7230 */ /* 0x100fe20000004100 */
[----:B------:R-:W-:Y:S01]  /*7580*/  F2FP.F16.E5M2.UNPACK_B R142, R142.H1 ;  /* 0x0000008eff8e723e */ /* 0x000fe200030004ff */
[----:B------:R-:W-:Y:S01]  /*7590*/  HADD2.F32 R91, -RZ, R7.H1_H1 ;  /* 0x30000007ff5b7230 */ /* 0x000fe20000004100 */
[----:B------:R-:W-:Y:S01]  /*75a0*/  F2FP.F16.E5M2.UNPACK_B R143, R143.H1 ;  /* 0x0000008fff8f723e */ /* 0x000fe200030004ff */
[--C-:B------:R-:W-:Y:S01]  /*75b0*/  HADD2.F32 R94, -RZ, R6.reuse.H0_H0 ;  /* 0x20000006ff5e7230 */ /* 0x100fe20000004100 */
[----:B------:R-:W-:Y:S01]  /*75c0*/  R2UR UR5, R186 ;  /* 0x00000000ba0572ca */ /* 0x000fe200000e0000 */
[----:B------:R-:W-:Y:S01]  /*75d0*/  HADD2.F32 R95, -RZ, R6.H1_H1 ;  /* 0x30000006ff5f7230 */ /* 0x000fe20000004100 */
        /* <DEDUP_REMOVED lines=9> */
[----:B------:R-:W1:Y:S01]  /*7670*/  LDTM.x64 R4, tmem[UR4+0x40] ;  /* 0x00004004000479ee */ /* 0x000e620008340000 */
[--C-:B------:R-:W-:Y:S01]  /*7680*/  HADD2.F32 R0, -RZ, R2.reuse.H0_H0 ;  /* 0x20000002ff007230 */ /* 0x100fe20000004100 */
[----:B------:R-:W-:Y:S01]  /*7690*/  NOP ;  /* 0x0000000000007918 */ /* 0x000fe20000000000 */
[----:B------:R-:W-:Y:S01]  /*76a0*/  UIADD3 UR4, UPT, UPT, UR5, 0xa0, URZ ;  /* 0x000000a005047890 */ /* 0x000fe2000fffe0ff */
[----:B------:R-:W-:Y:S01]  /*76b0*/  HADD2.F32 R2, -RZ, R2.H1_H1 ;  /* 0x30000002ff027230 */ /* 0x000fe20000004100 */
[----:B------:R-:W-:Y:S01]  /*76c0*/  F2FP.F16.E5M2.UNPACK_B R127, R154 ;  /* 0x0000009aff7f723e */ /* 0x000fe200020004ff */
[----:B------:R-:W-:Y:S01]  /*76d0*/  HADD2.F32 R78, -RZ, R141.H1_H1 ;  /* 0x3000008dff4e7230 */ /* 0x000fe20000004100 */
[----:B------:R-:W-:Y:S01]  /*76e0*/  UPRMT UR4, UR45, 0x654, UR4 ;  /* 0x000006542d047896 */ /* 0x000fe20008000004 */
[--C-:B------:R-:W-:Y:S01]  /*76f0*/  HADD2.F32 R106, -RZ, R107.reuse.H0_H0 ;  /* 0x2000006bff6a7230 */ /* 0x100fe20000004100 */
[----:B------:R-:W-:Y:S01]  /*7700*/  F2FP.F16.E5M2.UNPACK_B R130, R155 ;  /* 0x0000009bff82723e */ /* 0x000fe200020004ff */
[----:B------:R-:W-:Y:S01]  /*7710*/  HADD2.F32 R107, -RZ, R107.H1_H1 ;  /* 0x3000006bff6b7230 */ /* 0x000fe20000004100 */
[----:B------:R-:W-:Y:S01]  /*7720*/  F2FP.F16.E5M2.UNPACK_B R144, R144.H1 ;  /* 0x00000090ff90723e */ /* 0x000fe200030004ff */
[--C-:B------:R-:W-:Y:S01]  /*7730*/  HADD2.F32 R110, -RZ, R111.reuse.H0_H0 ;  /* 0x2000006fff6e7230 */ /* 0x100fe20000004100 */
[----:B------:R-:W-:Y:S01]  /*7740*/  F2FP.F16.E5M2.UNPACK_B R145, R145.H1 ;  /* 0x00000091ff91723e */ /* 0x000fe200030004ff */
[----:B------:R-:W-:Y:S01]  /*7750*/  HADD2.F32 R111, -RZ, R111.H1_H1 ;  /* 0x3000006fff6f7230 */ /* 0x000fe20000004100 */
[----:B------:R-:W-:Y:S01]  /*7760*/  F2FP.F16.E5M2.UNPACK_B R146, R146.H1 ;  /* 0x00000092ff92723e */ /* 0x000fe200030004ff */
[----:B-1----:R-:W-:Y:S01]  /*7770*/  SYNCS.ARRIVE.TRANS64.RED.A1T0 RZ, [UR4], RZ ;  /* 0x000000ffffff79a7 */ /* 0x002fe20008100404 */
[--C-:B------:R-:W-:Y:S01]  /*7780*/  HADD2.F32 R114, -RZ, R115.reuse.H0_H0 ;  /* 0x20000073ff727230 */ /* 0x100fe20000004100 */
[----:B------:R-:W-:Y:S01]  /*7790*/  F2FP.F16.E5M2.UNPACK_B R147, R147.H1 ;  /* 0x00000093ff93723e */ /* 0x000fe200030004ff */
[----:B------:R-:W-:Y:S01]  /*77a0*/  HADD2.F32 R115, -RZ, R115.H1_H1 ;  /* 0x30000073ff737230 */ /* 0x000fe20000004100 */
[----:B------:R-:W-:Y:S01]  /*77b0*/  F2FP.F16.E5M2.UNPACK_B R148, R148.H1 ;  /* 0x00000094ff94723e */ /* 0x000fe200030004ff */
[--C-:B------:R-:W-:Y:S01]  /*77c0*/  HADD2.F32 R118, -RZ, R119.reuse.H0_H0 ;  /* 0x20000077ff767230 */ /* 0x100fe20000004100 */
[----:B------:R-:W-:Y:S01]  /*77d0*/  F2FP.F16.E5M2.UNPACK_B R149, R149.H1 ;  /* 0x00000095ff95723e */ /* 0x000fe200030004ff */
[----:B------:R-:W-:Y:S02]  /*77e0*/  HADD2.F32 R119, -RZ, R119.H1_H1 ;  /* 0x30000077ff777230 */ /* 0x000fe40000004100 */
[C---:B------:R-:W-:Y:S01]  /*77f0*/  FMUL R4, R70.reuse, R4 ;  /* 0x0000000446047220 */ /* 0x040fe20000400000 */
[C---:B------:R-:W-:Y:S01]  /*7800*/  FMUL R5, R70.reuse, R5 ;  /* 0x0000000546057220 */ /* 0x040fe20000400000 */
[--C-:B------:R-:W-:Y:S02]  /*7810*/  HADD2.F32 R3, -RZ, R140.reuse.H0_H0 ;  /* 0x2000008cff037230 */ /* 0x100fe40000004100 */
        /* <DEDUP_REMOVED lines=9> */
[C---:B------:R-:W-:Y:S01]  /*78b0*/  FMUL R2, R70.reuse, R21 ;  /* 0x0000001546027220 */ /* 0x040fe20000400000 */
[C---:B------:R-:W-:Y:S01]  /*78c0*/  FMUL R21, R70.reuse, R28 ;  /* 0x0000001c46157220 */ /* 0x040fe20000400000 */
[----:B------:R-:W-:Y:S02]  /*78d0*/  HADD2.F32 R122, -RZ, R123.H0_H0 ;  /* 0x2000007bff7a7230 */ /* 0x000fe40000004100 */
[C---:B------:R-:W-:Y:S01]  /*78e0*/  FMUL R6, R70.reuse, R6 ;  /* 0x0000000646067220 */ /* 0x040fe20000400000 */
[----:B------:R-:W-:Y:S02]  /*78f0*/  HADD2.F32 R72, -RZ, R140.H1_H1 ;  /* 0x3000008cff487230 */ /* 0x000fe40000004100 */
[C---:B------:R-:W-:Y:S01]  /*7900*/  FMUL R7, R70.reuse, R7 ;  /* 0x0000000746077220 */ /* 0x040fe20000400000 */
[----:B------:R-:W-:Y:S02]  /*7910*/  HADD2.F32 R75, -RZ, R141.H0_H0 ;  /* 0x2000008dff4b7230 */ /* 0x000fe40000004100 */
[C---:B------:R-:W-:Y:S01]  /*7920*/  FFMA R6, R73.reuse, R3, R6 ;  /* 0x0000000349067223 */ /* 0x040fe20000000006 */
[----:B------:R-:W-:Y:S02]  /*7930*/  HADD2.F32 R123, -RZ, R123.H1_H1 ;  /* 0x3000007bff7b7230 */ /* 0x000fe40000004100 */
[C---:B------:R-:W-:Y:S01]  /*7940*/  FFMA R7, R73.reuse, R72, R7 ;  /* 0x0000004849077223 */ /* 0x040fe20000000007 */
[C---:B------:R-:W-:Y:S01]  /*7950*/  FFMA R8, R73.reuse, R74, R8 ;  /* 0x0000004a49087223 */ /* 0x040fe20000000008 */
[----:B------:R-:W-:Y:S01]  /*7960*/  FFMA R9, R73, R76, R9 ;  /* 0x0000004c49097223 */ /* 0x000fe20000000009 */
[--C-:B------:R-:W-:Y:S02]  /*7970*/  HADD2.F32 R126, -RZ, R127.reuse.H0_H0 ;  /* 0x2000007fff7e7230 */ /* 0x100fe40000004100 */
[C---:B------:R-:W-:Y:S01]  /*7980*/  FMUL R10, R70.reuse, R10 ;  /* 0x0000000a460a7220 */ /* 0x040fe20000400000 */
[----:B------:R-:W-:Y:S01]  /*7990*/  F2FP.SATFINITE.E5M2.F32.PACK_AB_MERGE_C R76, R7, R6, RZ ;  /* 0x00000006074c723e */ /* 0x000fe200048060ff */
[C---:B------:R-:W-:Y:S01]  /*79a0*/  FMUL R7, R70.reuse, R24 ;  /* 0x0000001846077220 */ /* 0x040fe20000400000 */
[----:B------:R-:W-:Y:S02]  /*79b0*/  HADD2.F32 R127, -RZ, R127.H1_H1 ;  /* 0x3000007fff7f7230 */ /* 0x000fe40000004100 */
[C---:B------:R-:W-:Y:S01]  /*79c0*/  FFMA R10, R73.reuse, R75, R10 ;  /* 0x0000004b490a7223 */ /* 0x040fe2000000000a */
[----:B------:R-:W-:Y:S02]  /*79d0*/  HADD2.F32 R72, -RZ, R130.H0_H0 ;  /* 0x20000082ff487230 */ /* 0x000fe40000004100 */
[C---:B------:R-:W-:Y:S01]  /*79e0*/  FMUL R11, R70.reuse, R11 ;  /* 0x0000000b460b7220 */ /* 0x040fe20000400000 */
[--C-:B------:R-:W-:Y:S02]  /*79f0*/  HADD2.F32 R79, -RZ, R142.reuse.H0_H0 ;  /* 0x2000008eff4f7230 */ /* 0x100fe40000004100 */
[C---:B------:R-:W-:Y:S01]  /*7a00*/  FMUL R14, R70.reuse, R14 ;  /* 0x0000000e460e7220 */ /* 0x040fe20000400000 */
[----:B------:R-:W-:Y:S02]  /*7a10*/  HADD2.F32 R82, -RZ, R142.H1_H1 ;  /* 0x3000008eff527230 */ /* 0x000fe40000004100 */
[C---:B------:R-:W-:Y:S01]  /*7a20*/  FFMA R11, R73.reuse, R78, R11 ;  /* 0x0000004e490b7223 */ /* 0x040fe2000000000b */
[C---:B------:R-:W-:Y:S01]  /*7a30*/  FFMA R12, R73.reuse, R77, R12 ;  /* 0x0000004d490c7223 */ /* 0x040fe2000000000c */
[C---:B------:R-:W-:Y:S01]  /*7a40*/  FFMA R13, R73.reuse, R80, R13 ;  /* 0x00000050490d7223 */ /* 0x040fe2000000000d */
[----:B------:R-:W-:Y:S01]  /*7a50*/  FFMA R14, R73, R79, R14 ;  /* 0x0000004f490e7223 */ /* 0x000fe2000000000e */
[----:B------:R-:W-:Y:S01]  /*7a60*/  HADD2.F32 R75, -RZ, R130.H1_H1 ;  /* 0x30000082ff4b7230 */ /* 0x000fe20000004100 */
[----:B------:R-:W-:Y:S01]  /*7a70*/  F2FP.SATFINITE.E5M2.F32.PACK_AB_MERGE_C R78, R11, R10, RZ ;  /* 0x0000000a0b4e723e */ /* 0x000fe200048060ff */
[C---:B------:R-:W-:Y:S01]  /*7a80*/  FMUL R10, R70.reuse, R25 ;  /* 0x00000019460a7220 */ /* 0x040fe20000400000 */
[C---:B------:R-:W-:Y:S01]  /*7a90*/  FMUL R25, R70.reuse, R32 ;  /* 0x0000002046197220 */ /* 0x040fe20000400000 */
        /* <DEDUP_REMOVED lines=8> */
[C---:B------:R-:W-:Y:S01]  /*7b20*/  FMUL R19, R70.reuse, R19 ;  /* 0x0000001346137220 */ /* 0x040fe20000400000 */
[--C-:B------:R-:W-:Y:S01]  /*7b30*/  HADD2.F32 R88, -RZ, R144.reuse.H0_H0 ;  /* 0x20000090ff587230 */ /* 0x100fe20000004100 */
[----:B------:R-:W-:Y:S01]  /*7b40*/  F2FP.SATFINITE.E5M2.F32.PACK_AB_MERGE_C R14, R15, R14, RZ ;  /* 0x0000000e0f0e723e */ /* 0x000fe200048060ff */
[----:B------:R-:W-:Y:S02]  /*7b50*/  HADD2.F32 R89, -RZ, R144.H1_H1 ;  /* 0x30000090ff597230 */ /* 0x000fe40000004100 */
[C---:B------:R-:W-:Y:S01]  /*7b60*/  FFMA R19, R73.reuse, R86, R19 ;  /* 0x0000005649137223 */ /* 0x040fe20000000013 */
[C---:B------:R-:W-:Y:S01]  /*7b70*/  FFMA R0, R73.reuse, R85, R0 ;  /* 0x0000005549007223 */ /* 0x040fe20000000000 */
[----:B------:R-:W-:Y:S01]  /*7b80*/  FFMA R2, R73, R87, R2 ;  /* 0x0000005749027223 */ /* 0x000fe20000000002 */
[C---:B------:R-:W-:Y:S01]  /*7b90*/  FMUL R3, R70.reuse, R22 ;  /* 0x0000001646037220 */ /* 0x040fe20000400000 */
[C---:B------:R-:W-:Y:S01]  /*7ba0*/  FMUL R22, R70.reuse, R29 ;  /* 0x0000001d46167220 */ /* 0x040fe20000400000 */
[----:B------:R-:W-:Y:S01]  /*7bb0*/  F2FP.SATFINITE.E5M2.F32.PACK_AB_MERGE_C R18, R19, R18, RZ ;  /* 0x000000121312723e */ /* 0x000fe200048060ff */
[C---:B------:R-:W-:Y:S01]  /*7bc0*/  FMUL R29, R70.reuse, R36 ;  /* 0x00000024461d7220 */ /* 0x040fe20000400000 */
        /* <DEDUP_REMOVED lines=8> */
[C---:B------:R-:W-:Y:S01]  /*7c50*/  FFMA R11, R73.reuse, R92, R11 ;  /* 0x0000005c490b7223 */ /* 0x040fe2000000000b */
[----:B------:R-:W-:Y:S01]  /*7c60*/  FMUL R26, R70, R33 ;  /* 0x00000021461a7220 */ /* 0x000fe20000400000 */
[----:B------:R-:W-:Y:S01]  /*7c70*/  F2FP.SATFINITE.E5M2.F32.PACK_AB_MERGE_C R3, R6, R3, RZ ;  /* 0x000000030603723e */ /* 0x000fe200048060ff */
        /* <DEDUP_REMOVED lines=9> */
[C---:B------:R-:W-:Y:S01]  /*7d10*/  FMUL R30, R70.reuse, R37 ;  /* 0x00000025461e7220 */ /* 0x040fe20000400000 */
[C---:B------:R-:W-:Y:S01]  /*7d20*/  FMUL R37, R70.reuse, R44 ;  /* 0x0000002c46257220 */ /* 0x040fe20000400000 */
[C---:B------:R-:W-:Y:S01]  /*7d30*/  FMUL R24, R70.reuse, R31 ;  /* 0x0000001f46187220 */ /* 0x040fe20000400000 */
[----:B------:R-:W-:Y:S01]  /*7d40*/  F2FP.F16.E5M2.UNPACK_B R150, R150.H1 ;  /* 0x00000096ff96723e */ /* 0x000fe200030004ff */
[--C-:B------:R-:W-:Y:S02]  /*7d50*/  HADD2.F32 R100, -RZ, R147.reuse.H0_H0 ;  /* 0x20000093ff647230 */ /* 0x100fe40000004100 */
[----:B------:R-:W-:Y:S01]  /*7d60*/  FMUL R27, R70, R34 ;  /* 0x00000022461b7220 */ /* 0x000fe20000400000 */
[----:B------:R-:W-:Y:S02]  /*7d70*/  HADD2.F32 R101, -RZ, R147.H1_H1 ;  /* 0x30000093ff657230 */ /* 0x000fe40000004100 */
[C---:B------:R-:W-:Y:S01]  /*7d80*/  FFMA R24, R73.reuse, R97, R24 ;  /* 0x0000006149187223 */ /* 0x040fe20000000018 */
[----:B------:R-:W-:Y:S01]  /*7d90*/  F2FP.F16.E5M2.UNPACK_B R151, R151.H1 ;  /* 0x00000097ff97723e */ /* 0x000fe200030004ff */
[C---:B------:R-:W-:Y:S01]  /*7da0*/  FFMA R25, R73.reuse, R98, R25 ;  /* 0x0000006249197223 */ /* 0x040fe20000000019 */
[C---:B------:R-:W-:Y:S01]  /*7db0*/  FFMA R26, R73.reuse, R99, R26 ;  /* 0x00000063491a7223 */ /* 0x040fe2000000001a */
[----:B------:R-:W-:Y:S01]  /*7dc0*/  F2FP.F16.E5M2.UNPACK_B R152, R152.H1 ;  /* 0x00000098ff98723e */ /* 0x000fe200030004ff */
[C---:B------:R-:W-:Y:S01]  /*7dd0*/  FFMA R27, R73.reuse, R100, R27 ;  /* 0x00000064491b7223 */ /* 0x040fe2000000001b */
[----:B------:R-:W-:Y:S01]  /*7de0*/  F2FP.SATFINITE.E5M2.F32.PACK_AB_MERGE_C R6, R24, R23, RZ ;  /* 0x000000171806723e */ /* 0x000fe200048060ff */
[C---:B------:R-:W-:Y:S01]  /*7df0*/  FMUL R34, R70.reuse, R41 ;  /* 0x0000002946227220 */ /* 0x040fe20000400000 */
[C---:B------:R-:W-:Y:S01]  /*7e00*/  FMUL R41, R70.reuse, R48 ;  /* 0x0000003046297220 */ /* 0x040fe20000400000 */
[----:B------:R-:W-:Y:S01]  /*7e10*/  FMUL R28, R70, R35 ;  /* 0x00000023461c7220 */ /* 0x000fe20000400000 */
[----:B------:R-:W-:Y:S01]  /*7e20*/  F2FP.F16.E5M2.UNPACK_B R153, R153.H1 ;  /* 0x00000099ff99723e */ /* 0x000fe200030004ff */
[--C-:B------:R-:W-:Y:S01]  /*7e30*/  HADD2.F32 R104, -RZ, R148.reuse.H0_H0 ;  /* 0x20000094ff687230 */ /* 0x100fe20000004100 */
[----:B------:R-:W-:Y:S01]  /*7e40*/  F2FP.SATFINITE.E5M2.F32.PACK_AB_MERGE_C R6, R22, R21, R6 ;  /* 0x000000151606723e */ /* 0x000fe20004806006 */
[C---:B------:R-:W-:Y:S01]  /*7e50*/  FFMA R28, R73.reuse, R101, R28 ;  /* 0x00000065491c7223 */ /* 0x040fe2000000001c */
[C---:B------:R-:W-:Y:S01]  /*7e60*/  FFMA R29, R73.reuse, R102, R29 ;  /* 0x00000066491d7223 */ /* 0x040fe2000000001d */
[C---:B------:R-:W-:Y:S01]  /*7e70*/  FFMA R30, R73.reuse, R103, R30 ;  /* 0x00000067491e7223 */ /* 0x040fe2000000001e */
[----:B------:R-:W-:Y:S02]  /*7e80*/  HADD2.F32 R105, -RZ, R148.H1_H1 ;  /* 0x30000094ff697230 */ /* 0x000fe40000004100 */
[C---:B------:R-:W-:Y:S01]  /*7e90*/  FMUL R31, R70.reuse, R38 ;  /* 0x00000026461f7220 */ /* 0x040fe20000400000 */
[----:B------:R-:W-:Y:S01]  /*7ea0*/  F2FP.F16.E5M2.UNPACK_B R154, R154.H1 ;  /* 0x0000009aff9a723e */ /* 0x000fe200030004ff */
[C---:B------:R-:W-:Y:S01]  /*7eb0*/  FMUL R38, R70.reuse, R45 ;  /* 0x0000002d46267220 */ /* 0x040fe20000400000 */
[C---:B------:R-:W-:Y:S01]  /*7ec0*/  FMUL R45, R70.reuse, R52 ;  /* 0x00000034462d7220 */ /* 0x040fe20000400000 */
[----:B------:R-:W-:Y:S01]  /*7ed0*/  F2FP.F16.E5M2.UNPACK_B R155, R155.H1 ;  /* 0x0000009bff9b723e */ /* 0x000fe200030004ff */
[----:B------:R-:W-:Y:S01]  /*7ee0*/  FFMA R31, R73, R104, R31 ;  /* 0x00000068491f7223 */ /* 0x000fe2000000001f */
[----:B------:R-:W-:Y:S01]  /*7ef0*/  FMUL R52, R70, R59 ;  /* 0x0000003b46347220 */ /* 0x000fe20000400000 */
[----:B------:R-:W-:Y:S01]  /*7f00*/  IADD3 R68, PT, PT, R68, 0x1, RZ ;  /* 0x0000000144447810 */ /* 0x000fe20007ffe0ff */
[C---:B------:R-:W-:Y:S01]  /*7f10*/  FMUL R59, R70.reuse, R66 ;  /* 0x00000042463b7220 */ /* 0x040fe20000400000 */
[----:B------:R-:W-:Y:S01]  /*7f20*/  F2FP.SATFINITE.E5M2.F32.PACK_AB_MERGE_C R66, R13, R12, R14 ;  /* 0x0000000c0d42723e */ /* 0x000fe2000480600e */
[C---:B------:R-:W-:Y:S01]  /*7f30*/  FMUL R32, R70.reuse, R39 ;  /* 0x0000002746207220 */ /* 0x040fe20000400000 */
[--C-:B------:R-:W-:Y:S02]  /*7f40*/  HADD2.F32 R108, -RZ, R149.reuse.H0_H0 ;  /* 0x20000095ff6c7230 */ /* 0x100fe40000004100 */
[C---:B------:R-:W-:Y:S01]  /*7f50*/  FMUL R35, R70.reuse, R42 ;  /* 0x0000002a46237220 */ /* 0x040fe20000400000 */
[----:B------:R-:W-:Y:S02]  /*7f60*/  HADD2.F32 R109, -RZ, R149.H1_H1 ;  /* 0x30000095ff6d7230 */ /* 0x000fe40000004100 */
[C---:B------:R-:W-:Y:S01]  /*7f70*/  FFMA R32, R73.reuse, R105, R32 ;  /* 0x0000006949207223 */ /* 0x040fe20000000020 */
[----:B------:R-:W-:Y:S01]  /*7f80*/  FMUL R36, R70, R43 ;  /* 0x0000002b46247220 */ /* 0x000fe20000400000 */
[C---:B------:R-:W-:Y:S01]  /*7f90*/  FFMA R33, R73.reuse, R106, R33 ;  /* 0x0000006a49217223 */ /* 0x040fe20000000021 */
[C---:B------:R-:W-:Y:S01]  /*7fa0*/  FFMA R34, R73.reuse, R107, R34 ;  /* 0x0000006b49227223 */ /* 0x040fe20000000022 */
[--C-:B------:R-:W-:Y:S01]  /*7fb0*/  HADD2.F32 R112, -RZ, R150.reuse.H0_H0 ;  /* 0x20000096ff707230 */ /* 0x100fe20000004100 */
[----:B------:R-:W-:Y:S01]  /*7fc0*/  F2FP.SATFINITE.E5M2.F32.PACK_AB_MERGE_C R32, R32, R31, RZ ;  /* 0x0000001f2020723e */ /* 0x000fe200048060ff */
[C---:B------:R-:W-:Y:S01]  /*7fd0*/  FFMA R35, R73.reuse, R108, R35 ;  /* 0x0000006c49237223 */ /* 0x040fe20000000023 */
[----:B------:R-:W-:Y:S02]  /*7fe0*/  HADD2.F32 R113, -RZ, R150.H1_H1 ;  /* 0x30000096ff717230 */ /* 0x000fe40000004100 */
[----:B------:R-:W-:Y:S01]  /*7ff0*/  FMUL R39, R70, R46 ;  /* 0x0000002e46277220 */ /* 0x000fe20000400000 */
[----:B------:R-:W-:Y:S01]  /*8000*/  F2FP.SATFINITE.E5M2.F32.PACK_AB_MERGE_C R32, R30, R29, R32 ;  /* 0x0000001d1e20723e */ /* 0x000fe20004806020 */
[C---:B------:R-:W-:Y:S01]  /*8010*/  FFMA R36, R73.reuse, R109, R36 ;  /* 0x0000006d49247223 */ /* 0x040fe20000000024 */
[C---:B------:R-:W-:Y:S01]  /*8020*/  FMUL R40, R70.reuse, R47 ;  /* 0x0000002f46287220 */ /* 0x040fe20000400000 */
        /* <DEDUP_REMOVED lines=10> */
[C---:B------:R-:W-:Y:S01]  /*80d0*/  FMUL R50, R70.reuse, R57 ;  /* 0x0000003946327220 */ /* 0x040fe20000400000 */
[C---:B------:R-:W-:Y:S01]  /*80e0*/  FMUL R57, R70.reuse, R64 ;  /* 0x0000004046397220 */ /* 0x040fe20000400000 */
[----:B------:R-:W-:Y:S01]  /*80f0*/  FFMA R42, R73, R115, R42 ;  /* 0x00000073492a7223 */ /* 0x000fe2000000002a */
[C---:B------:R-:W-:Y:S01]  /*8100*/  FMUL R46, R70.reuse, R53 ;  /* 0x00000035462e7220 */ /* 0x040fe20000400000 */
[--C-:B------:R-:W-:Y:S01]  /*8110*/  HADD2.F32 R120, -RZ, R152.reuse.H0_H0 ;  /* 0x20000098ff787230 */ /* 0x100fe20000004100 */
[----:B------:R-:W-:Y:S01]  /*8120*/  F2FP.SATFINITE.E5M2.F32.PACK_AB_MERGE_C R64, R5, R4, R76 ;  /* 0x000000040540723e */ /* 0x000fe2000480604c */
[C---:B------:R-:W-:Y:S01]  /*8130*/  FMUL R51, R70.reuse, R58 ;  /* 0x0000003a46337220 */ /* 0x040fe20000400000 */
[C---:B------:R-:W-:Y:S01]  /*8140*/  FMUL R53, R70.reuse, R60 ;  /* 0x0000003c46357220 */ /* 0x040fe20000400000 */
[C---:B------:R-:W-:Y:S01]  /*8150*/  FFMA R43, R73.reuse, R116, R43 ;  /* 0x00000074492b7223 */ /* 0x040fe2000000002b */
[----:B------:R-:W-:Y:S02]  /*8160*/  HADD2.F32 R121, -RZ, R152.H1_H1 ;  /* 0x30000098ff797230 */ /* 0x000fe40000004100 */
[C---:B------:R-:W-:Y:S01]  /*8170*/  FMUL R47, R70.reuse, R54 ;  /* 0x00000036462f7220 */ /* 0x040fe20000400000 */
[C---:B------:R-:W-:Y:S01]  /*8180*/  FMUL R58, R70.reuse, R65 ;  /* 0x00000041463a7220 */ /* 0x040fe20000400000 */
[----:B------:R-:W-:Y:S01]  /*8190*/  FMUL R60, R70, R67 ;  /* 0x00000043463c7220 */ /* 0x000fe20000400000 */
[----:B------:R-:W-:Y:S01]  /*81a0*/  F2FP.SATFINITE.E5M2.F32.PACK_AB_MERGE_C R5, R20, R11, RZ ;  /* 0x0000000b1405723e */ /* 0x000fe200048060ff */
[----:B------:R-:W-:Y:S01]  /*81b0*/  FFMA R44, R73, R117, R44 ;  /* 0x00000075492c7223 */ /* 0x000fe2000000002c */
[C---:B------:R-:W-:Y:S01]  /*81c0*/  FMUL R48, R70.reuse, R55 ;  /* 0x0000003746307220 */ /* 0x040fe20000400000 */
[----:B------:R-:W-:Y:S01]  /*81d0*/  F2FP.SATFINITE.E5M2.F32.PACK_AB_MERGE_C R65, R9, R8, R78 ;  /* 0x000000080941723e */ /* 0x000fe2000480604e */
[----:B------:R-:W-:Y:S01]  /*81e0*/  FFMA R45, R73, R118, R45 ;  /* 0x00000076492d7223 */ /* 0x000fe2000000002d */
[----:B------:R-:W-:Y:S01]  /*81f0*/  F2FP.SATFINITE.E5M2.F32.PACK_AB_MERGE_C R67, R17, R16, R18 ;  /* 0x000000101143723e */ /* 0x000fe20004806012 */
[----:B------:R-:W-:Y:S01]  /*8200*/  FMUL R49, R70, R56 ;  /* 0x0000003846317220 */ /* 0x000fe20000400000 */
[C---:B------:R-:W-:Y:S01]  /*8210*/  FFMA R46, R73.reuse, R119, R46 ;  /* 0x00000077492e7223 */ /* 0x040fe2000000002e */
[--C-:B------:R-:W-:Y:S02]  /*8220*/  HADD2.F32 R124, -RZ, R153.reuse.H0_H0 ;  /* 0x20000099ff7c7230 */ /* 0x100fe40000004100 */
[C---:B------:R-:W-:Y:S01]  /*8230*/  FFMA R47, R73.reuse, R120, R47 ;  /* 0x00000078492f7223 */ /* 0x040fe2000000002f */
[----:B------:R1:W-:Y:S01]  /*8240*/  STS.128 [R137+UR44+0x6200], R64 ;  /* 0x0062004089007988 */ /* 0x0003e20008000c2c */
[----:B------:R-:W-:Y:S01]  /*8250*/  HADD2.F32 R125, -RZ, R153.H1_H1 ;  /* 0x30000099ff7d7230 */ /* 0x000fe20000004100 */
[----:B------:R-:W-:Y:S01]  /*8260*/  F2FP.SATFINITE.E5M2.F32.PACK_AB_MERGE_C R5, R10, R7, R5 ;  /* 0x000000070a05723e */ /* 0x000fe20004806005 */
[C---:B------:R-:W-:Y:S01]  /*8270*/  FFMA R48, R73.reuse, R121, R48 ;  /* 0x0000007949307223 */ /* 0x040fe20000000030 */
[----:B------:R-:W-:Y:S01]  /*8280*/  F2FP.SATFINITE.E5M2.F32.PACK_AB_MERGE_C R7, R28, R27, RZ ;  /* 0x0000001b1c07723e */ /* 0x000fe200048060ff */
        /* <DEDUP_REMOVED lines=8> */
[----:B------:R-:W-:Y:S01]  /*8310*/  FMUL R56, R70, R63 ;  /* 0x0000003f46387220 */ /* 0x000fe20000400000 */
[----:B------:R-:W-:Y:S01]  /*8320*/  F2FP.SATFINITE.E5M2.F32.PACK_AB_MERGE_C R4, R2, R0, R3 ;  /* 0x000000000204723e */ /* 0x000fe20004806003 */
[C---:B------:R-:W-:Y:S01]  /*8330*/  FFMA R53, R73.reuse, R126, R53 ;  /* 0x0000007e49357223 */ /* 0x040fe20000000035 */
[----:B------:R-:W-:Y:S01]  /*8340*/  F2FP.SATFINITE.E5M2.F32.PACK_AB_MERGE_C R7, R26, R25, R7 ;  /* 0x000000191a07723e */ /* 0x000fe20004806007 */
[C---:B------:R-:W-:Y:S01]  /*8350*/  FFMA R54, R73.reuse, R127, R54 ;  /* 0x0000007f49367223 */ /* 0x040fe20000000036 */
[--C-:B------:R-:W-:Y:S02]  /*8360*/  HADD2.F32 R74, -RZ, R155.reuse.H0_H0 ;  /* 0x2000009bff4a7230 */ /* 0x100fe40000004100 */
[C---:B------:R-:W-:Y:S01]  /*8370*/  FFMA R55, R73.reuse, R128, R55 ;  /* 0x0000008049377223 */ /* 0x040fe20000000037 */
[----:B------:R-:W-:Y:S01]  /*8380*/  HADD2.F32 R131, -RZ, R155.H1_H1 ;  /* 0x3000009bff837230 */ /* 0x000fe20000004100 */
[----:B------:R1:W-:Y:S01]  /*8390*/  STS.128 [R179+0x6010], R4 ;  /* 0x00601004b3007388 */ /* 0x0003e20000000c00 */
[----:B------:R-:W-:Y:S01]  /*83a0*/  F2FP.SATFINITE.E5M2.F32.PACK_AB_MERGE_C R35, R36, R35, RZ ;  /* 0x000000232423723e */ /* 0x000fe200048060ff */
[C---:B------:R-:W-:Y:S01]  /*83b0*/  FFMA R56, R73.reuse, R129, R56 ;  /* 0x0000008149387223 */ /* 0x040fe20000000038 */
[----:B------:R-:W-:Y:S01]  /*83c0*/  F2FP.SATFINITE.E5M2.F32.PACK_AB_MERGE_C R39, R40, R39, RZ ;  /* 0x000000272827723e */ /* 0x000fe200048060ff */
[C---:B------:R-:W-:Y:S01]  /*83d0*/  FFMA R57, R73.reuse, R72, R57 ;  /* 0x0000004849397223 */ /* 0x040fe20000000039 */
[----:B------:R-:W-:Y:S01]  /*83e0*/  F2FP.SATFINITE.E5M2.F32.PACK_AB_MERGE_C R43, R44, R43, RZ ;  /* 0x0000002b2c2b723e */ /* 0x000fe200048060ff */
[C---:B------:R-:W-:Y:S01]  /*83f0*/  FFMA R58, R73.reuse, R75, R58 ;  /* 0x0000004b493a7223 */ /* 0x040fe2000000003a */
[C---:B------:R-:W-:Y:S01]  /*8400*/  FFMA R59, R73.reuse, R74, R59 ;  /* 0x0000004a493b7223 */ /* 0x040fe2000000003b */
[----:B------:R-:W-:Y:S01]  /*8410*/  F2FP.SATFINITE.E5M2.F32.PACK_AB_MERGE_C R33, R34, R33, R35 ;  /* 0x000000212221723e */ /* 0x000fe20004806023 */
        /* <DEDUP_REMOVED lines=11> */
[----:B------:R-:W-:Y:S05]  /*84d0*/  F2FP.SATFINITE.E5M2.F32.PACK_AB_MERGE_C R51, R58, R57, R59 ;  /* 0x000000393a33723e */ /* 0x000fea000480603b */
        /* <DEDUP_REMOVED lines=10> */
[----:B------:R-:W-:Y:S02]  /*8580*/  UIADD3 UR9, UPT, UPT, UR49, 0x40, URZ ;  /* 0x0000004031097890 */ /* 0x000fe4000fffe0ff */
[----:B------:R-:W-:Y:S01]  /*8590*/  UIADD3 UR8, UPT, UPT, UR44, 0x6200, URZ ;  /* 0x000062002c087890 */ /* 0x000fe2000fffe0ff */
[----:B------:R-:W-:Y:S01]  /*85a0*/  UMOV UR10, UR50 ;  /* 0x00000032000a7c82 */ /* 0x000fe20008000000 */
[----:B------:R-:W-:Y:S01]  /*85b0*/  UMOV UR11, UR36 ;  /* 0x00000024000b7c82 */ /* 0x000fe20008000000 */
[----:B--2---:R-:W-:Y:S04]  /*85c0*/  UIADD3 UR4, UP0, UPT, UR6, 0x680, URZ ;  /* 0x0000068006047890 */ /* 0x004fe8000ff1e0ff */
[----:B------:R-:W-:Y:S09]  /*85d0*/  UIADD3.X UR5, UPT, UPT, URZ, UR7, URZ, UP0, !UPT ;  /* 0x00000007ff057290 */ /* 0x000ff200087fe4ff */
[----:B------:R2:W-:Y:S01]  /*85e0*/  UTMASTG.3D [UR8], [UR4] ;  /* 0x00000008040073b5 */ /* 0x0005e20008010000 */
[----:B------:R0:W-:Y:S01]  /*85f0*/  UTMACMDFLUSH ;  /* 0x00000000000079b7 */ /* 0x0001e20000000000 */
[----:B--2---:R-:W-:Y:S04]  /*8600*/  DEPBAR.LE SB0, 0x1 ;  /* 0x000080400000791a */ /* 0x004fe80000000000 */
.L_x_110:
[----:B------:R-:W-:Y:S05]  /*8610*/  BSYNC.RECONVERGENT B0 ;  /* 0x0000000000007941 */ /* 0x000fea0003800200 */
.L_x_109:
[----:B------:R-:W-:Y:S01]  /*8620*/  R2UR UR4, R160 ;  /* 0x00000000a00472ca */ /* 0x000fe200000e0000 */
[----:B------:R-:W-:Y:S01]  /*8630*/  BAR.SYNC.DEFER_BLOCKING 0x1, 0x80 ;  /* 0x0042000000007b1d */ /* 0x000fe20000010000 */
[----:B------:R-:W-:Y:S01]  /*8640*/  ISETP.NE.AND P0, PT, R162, 0x2, PT ;  /* 0x00000002a200780c */ /* 0x000fe20003f05270 */
[----:B------:R-:W-:Y:S01]  /*8650*/  UISETP.NE.AND UP0, UPT, UR46, URZ, UPT ;  /* 0x000000ff2e00728c */ /* 0x000fe2000bf05270 */
[----:B------:R-:W-:Y:S01]  /*8660*/  ISETP.NE.AND P1, PT, R68, 0x4, PT ;  /* 0x000000044400780c */ /* 0x000fe20003f25270 */
[----:B------:R-:W-:Y:S01]  /*8670*/  UIADD3 UR20, UPT, UPT, UR37, UR63, URZ ;  /* 0x0000003f25147290 */ /* 0x000fe2000fffe0ff */
[----:B------:R-:W-:Y:S02]  /*8680*/  SEL R0, RZ, 0x1, P0 ;  /* 0x00000001ff007807 */ /* 0x000fe40000000000 */
[----:B------:R-:W-:Y:S02]  /*8690*/  SEL R3, RZ, 0x1, P1 ;  /* 0x00000001ff037807 */ /* 0x000fe40000800000 */
[----:B------:R-:W-:Y:S02]  /*86a0*/  LOP3.LUT R167, R167, R0, RZ, 0x3c, !PT ;  /* 0x00000000a7a77212 */ /* 0x000fe400078e3cff */
[----:B------:R-:W-:Y:S01]  /*86b0*/  LOP3.LUT R168, R168, R3, RZ, 0x3c, !PT ;  /* 0x00000003a8a87212 */ /* 0x000fe200078e3cff */
[----:B------:R-:W-:Y:S01]  /*86c0*/  UIADD3 UR16, UPT, UPT, UR38, UR4, URZ ;  /* 0x0000000426107290 */ /* 0x000fe2000fffe0ff */
[----:B------:R-:W-:Y:S02]  /*86d0*/  SEL R162, R162, RZ, P0 ;  /* 0x000000ffa2a27207 */ /* 0x000fe40000000000 */
[----:B------:R-:W-:Y:S01]  /*86e0*/  SEL R68, R68, RZ, P1 ;  /* 0x000000ff44447207 */ /* 0x000fe20000800000 */
[----:B------:R-:W-:Y:S01]  /*86f0*/  UMOV UR36, UR59 ;  /* 0x0000003b00247c82 */ /* 0x000fe20008000000 */
[----:B------:R-:W-:Y:S07]  /*8700*/  BRA.U UP0, `(.L_x_111) ;  /* 0xffffffc5005c7547 */ /* 0x000fee000b83ffff */
[----:B------:R-:W-:Y:S05]  /*8710*/  EXIT ;  /* 0x000000000000794d */ /* 0x000fea0003800000 */
.L_x_24:
[----:B--2---:R2:W3:Y:S02]  /*8720*/  SYNCS.PHASECHK.TRANS64.TRYWAIT P0, [R3+URZ+0xd0], R2 ;  /* 0x0000d002030075a7 */ /* 0x0044e400080011ff */
[----:B---3--:R-:W-:Y:S05]  /*8730*/  @!P0 NANOSLEEP.SYNCS 0x989680 ;  /* 0x009896800000895d */ /* 0x008fea0003900000 */
[----:B------:R-:W3:Y:S02]  /*8740*/  @!P0 SYNCS.PHASECHK.TRANS64 P0, [R3+URZ+0xd0], R2 ;  /* 0x0000d002030085a7 */ /* 0x000ee400080010ff */
[----:B---3--:R-:W-:Y:S05]  /*8750*/  @!P0 BRA `(.L_x_24) ;  /* 0xfffffffc00f08947 */ /* 0x008fea000383ffff */
[----:B------:R-:W-:Y:S05]  /*8760*/  BRA `(.L_x_112) ;  /* 0xffffff9000387947 */ /* 0x000fea000383ffff */
.L_x_27:
[----:B-1----:R-:W-:-:S07]  /*8770*/  MOV R0, UR33 ;  /* 0x0000002100007c02 */ /* 0x002fce0008000f00 */
.L_x_113:
[----:B-1----:R1:W2:Y:S02]  /*8780*/  SYNCS.PHASECHK.TRANS64.TRYWAIT P0, [R0+URZ+0x18], R3 ;  /* 0x00001803000075a7 */ /* 0x0022a400080011ff */
[----:B--2---:R-:W-:Y:S05]  /*8790*/  @!P0 NANOSLEEP.SYNCS 0x989680 ;  /* 0x009896800000895d */ /* 0x004fea0003900000 */
[----:B------:R-:W2:Y:S02]  /*87a0*/  @!P0 SYNCS.PHASECHK.TRANS64 P0, [R0+URZ+0x18], R3 ;  /* 0x00001803000085a7 */ /* 0x000ea400080010ff */
[----:B--2---:R-:W-:Y:S05]  /*87b0*/  @!P0 BRA `(.L_x_113) ;  /* 0xfffffffc00f08947 */ /* 0x004fea000383ffff */
[----:B------:R-:W-:Y:S05]  /*87c0*/  BRA `(.L_x_26) ;  /* 0xffffff9000807947 */ /* 0x000fea000383ffff */
.L_x_34:
[----:B-1----:R-:W-:-:S07]  /*87d0*/  MOV R0, UR17 ;  /* 0x0000001100007c02 */ /* 0x002fce0008000f00 */
.L_x_114:
[----:B-1----:R1:W2:Y:S02]  /*87e0*/  SYNCS.PHASECHK.TRANS64.TRYWAIT P0, [R0+URZ+0x18], R3 ;  /* 0x00001803000075a7 */ /* 0x0022a400080011ff */
[----:B--2---:R-:W-:Y:S05]  /*87f0*/  @!P0 NANOSLEEP.SYNCS 0x989680 ;  /* 0x009896800000895d */ /* 0x004fea0003900000 */
[----:B------:R-:W2:Y:S02]  /*8800*/  @!P0 SYNCS.PHASECHK.TRANS64 P0, [R0+URZ+0x18], R3 ;  /* 0x00001803000085a7 */ /* 0x000ea400080010ff */
[----:B--2---:R-:W-:Y:S05]  /*8810*/  @!P0 BRA `(.L_x_114) ;  /* 0xfffffffc00f08947 */ /* 0x004fea000383ffff */
[----:B------:R-:W-:Y:S05]  /*8820*/  BRA `(.L_x_33) ;  /* 0xffffff94003c7947 */ /* 0x000fea000383ffff */
.L_x_39:
[----:B-1----:R1:W2:Y:S02]  /*8830*/  SYNCS.PHASECHK.TRANS64.TRYWAIT P0, [R3+URZ+0x60], R0 ;  /* 0x00006000030075a7 */ /* 0x0022a400080011ff */
[----:B--2---:R-:W-:Y:S05]  /*8840*/  @!P0 NANOSLEEP.SYNCS 0x989680 ;  /* 0x009896800000895d */ /* 0x004fea0003900000 */
[----:B------:R-:W2:Y:S02]  /*8850*/  @!P0 SYNCS.PHASECHK.TRANS64 P0, [R3+URZ+0x60], R0 ;  /* 0x00006000030085a7 */ /* 0x000ea400080010ff */
[----:B--2---:R-:W-:Y:S05]  /*8860*/  @!P0 BRA `(.L_x_39) ;  /* 0xfffffffc00f08947 */ /* 0x004fea000383ffff */
[----:B------:R-:W-:Y:S05]  /*8870*/  BRA `(.L_x_115) ;  /* 0xffffff9400e07947 */ /* 0x000fea000383ffff */
.L_x_43:
[----:B-1----:R-:W-:-:S07]  /*8880*/  MOV R0, UR4 ;  /* 0x0000000400007c02 */ /* 0x002fce0008000f00 */
.L_x_116:
[----:B-1----:R1:W2:Y:S02]  /*8890*/  SYNCS.PHASECHK.TRANS64.TRYWAIT P0, [R0+URZ], R3 ;  /* 0x00000003000075a7 */ /* 0x0022a400080011ff */
[----:B--2---:R-:W-:Y:S05]  /*88a0*/  @!P0 NANOSLEEP.SYNCS 0x989680 ;  /* 0x009896800000895d */ /* 0x004fea0003900000 */
[----:B------:R-:W2:Y:S02]  /*88b0*/  @!P0 SYNCS.PHASECHK.TRANS64 P0, [R0+URZ], R3 ;  /* 0x00000003000085a7 */ /* 0x000ea400080010ff */
[----:B--2---:R-:W-:Y:S05]  /*88c0*/  @!P0 BRA `(.L_x_116) ;  /* 0xfffffffc00f08947 */ /* 0x004fea000383ffff */
[----:B------:R-:W-:Y:S05]  /*88d0*/  BRA `(.L_x_117) ;  /* 0xffffff9c00887947 */ /* 0x000fea000383ffff */
.L_x_44:
[----:B------:R-:W-:-:S07]  /*88e0*/  MOV R0, UR5 ;  /* 0x0000000500007c02 */ /* 0x000fce0008000f00 */
.L_x_118:
[----:B-1----:R1:W2:Y:S02]  /*88f0*/  SYNCS.PHASECHK.TRANS64.TRYWAIT P0, [R0+URZ], R3 ;  /* 0x00000003000075a7 */ /* 0x0022a400080011ff */
[----:B--2---:R-:W-:Y:S05]  /*8900*/  @!P0 NANOSLEEP.SYNCS 0x989680 ;  /* 0x009896800000895d */ /* 0x004fea0003900000 */
[----:B------:R-:W2:Y:S02]  /*8910*/  @!P0 SYNCS.PHASECHK.TRANS64 P0, [R0+URZ], R3 ;  /* 0x00000003000085a7 */ /* 0x000ea400080010ff */
[----:B--2---:R-:W-:Y:S05]  /*8920*/  @!P0 BRA `(.L_x_118) ;  /* 0xfffffffc00f08947 */ /* 0x004fea000383ffff */
[----:B------:R-:W-:Y:S05]  /*8930*/  BRA `(.L_x_119) ;  /* 0xffffff9c00947947 */ /* 0x000fea000383ffff */
.L_x_47:
[----:B-1----:R1:W2:Y:S02]  /*8940*/  SYNCS.PHASECHK.TRANS64.TRYWAIT P0, [R2+URZ+0xc0], R5 ;  /* 0x0000c005020075a7 */ /* 0x0022a400080011ff */
[----:B--2---:R-:W-:Y:S05]  /*8950*/  @!P0 NANOSLEEP.SYNCS 0x989680 ;  /* 0x009896800000895d */ /* 0x004fea0003900000 */
[----:B------:R-:W2:Y:S02]  /*8960*/  @!P0 SYNCS.PHASECHK.TRANS64 P0, [R2+URZ+0xc0], R5 ;  /* 0x0000c005020085a7 */ /* 0x000ea400080010ff */
[----:B--2---:R-:W-:Y:S05]  /*8970*/  @!P0 BRA `(.L_x_47) ;  /* 0xfffffffc00f08947 */ /* 0x004fea000383ffff */
[----:B------:R-:W-:Y:S05]  /*8980*/  BRA `(.L_x_120) ;  /* 0xffffff9c00f07947 */ /* 0x000fea000383ffff */
.L_x_48:
[----:B------:R-:W-:-:S07]  /*8990*/  MOV R2, UR4 ;  /* 0x0000000400027c02 */ /* 0x000fce0008000f00 */
.L_x_121:
[----:B-1----:R1:W2:Y:S02]  /*89a0*/  SYNCS.PHASECHK.TRANS64.TRYWAIT P0, [R2+URZ+0x70], R5 ;  /* 0x00007005020075a7 */ /* 0x0022a400080011ff */
[----:B--2---:R-:W-:Y:S05]  /*89b0*/  @!P0 NANOSLEEP.SYNCS 0x989680 ;  /* 0x009896800000895d */ /* 0x004fea0003900000 */
[----:B------:R-:W2:Y:S02]  /*89c0*/  @!P0 SYNCS.PHASECHK.TRANS64 P0, [R2+URZ+0x70], R5 ;  /* 0x00007005020085a7 */ /* 0x000ea400080010ff */
[----:B--2---:R-:W-:Y:S05]  /*89d0*/  @!P0 BRA `(.L_x_121) ;  /* 0xfffffffc00f08947 */ /* 0x004fea000383ffff */
[----:B------:R-:W-:Y:S05]  /*89e0*/  BRA `(.L_x_122) ;  /* 0xffffffa000007947 */ /* 0x000fea000383ffff */
.L_x_49:
[----:B-1----:R1:W2:Y:S02]  /*89f0*/  SYNCS.PHASECHK.TRANS64.TRYWAIT P1, [R2+URZ+0x60], R5 ;  /* 0x00006005020075a7 */ /* 0x0022a400080211ff */
[----:B--2---:R-:W-:Y:S05]  /*8a00*/  @!P1 NANOSLEEP.SYNCS 0x989680 ;  /* 0x009896800000995d */ /* 0x004fea0003900000 */
[----:B------:R-:W2:Y:S02]  /*8a10*/  @!P1 SYNCS.PHASECHK.TRANS64 P1, [R2+URZ+0x60], R5 ;  /* 0x00006005020095a7 */ /* 0x000ea400080210ff */
[----:B--2---:R-:W-:Y:S05]  /*8a20*/  @!P1 BRA `(.L_x_49) ;  /* 0xfffffffc00f09947 */ /* 0x004fea000383ffff */
[----:B------:R-:W-:Y:S05]  /*8a30*/  BRA `(.L_x_123) ;  /* 0xffffffa000307947 */ /* 0x000fea000383ffff */
.L_x_52:
[----:B------:R-:W-:-:S07]  /*8a40*/  MOV R0, UR4 ;  /* 0x0000000400007c02 */ /* 0x000fce0008000f00 */
.L_x_124:
[----:B-1----:R1:W2:Y:S02]  /*8a50*/  SYNCS.PHASECHK.TRANS64.TRYWAIT P0, [R0+URZ+0x70], R3 ;  /* 0x00007003000075a7 */ /* 0x0022a400080011ff */
[----:B--2---:R-:W-:Y:S05]  /*8a60*/  @!P0 NANOSLEEP.SYNCS 0x989680 ;  /* 0x009896800000895d */ /* 0x004fea0003900000 */
[----:B------:R-:W2:Y:S02]  /*8a70*/  @!P0 SYNCS.PHASECHK.TRANS64 P0, [R0+URZ+0x70], R3 ;  /* 0x00007003000085a7 */ /* 0x000ea400080010ff */
[----:B--2---:R-:W-:Y:S05]  /*8a80*/  @!P0 BRA `(.L_x_124) ;  /* 0xfffffffc00f08947 */ /* 0x004fea000383ffff */
[----:B------:R-:W-:Y:S05]  /*8a90*/  BRA `(.L_x_51) ;  /* 0xffffffa000847947 */ /* 0x000fea000383ffff */
.L_x_59:
[----:B-1----:R1:W2:Y:S02]  /*8aa0*/  SYNCS.PHASECHK.TRANS64.TRYWAIT P1, [R0+URZ+0x60], R5 ;  /* 0x00006005000075a7 */ /* 0x0022a400080211ff */
[----:B--2---:R-:W-:Y:S05]  /*8ab0*/  @!P1 NANOSLEEP.SYNCS 0x989680 ;  /* 0x009896800000995d */ /* 0x004fea0003900000 */
[----:B------:R-:W2:Y:S02]  /*8ac0*/  @!P1 SYNCS.PHASECHK.TRANS64 P1, [R0+URZ+0x60], R5 ;  /* 0x00006005000095a7 */ /* 0x000ea400080210ff */
[----:B--2---:R-:W-:Y:S05]  /*8ad0*/  @!P1 BRA `(.L_x_59) ;  /* 0xfffffffc00f09947 */ /* 0x004fea000383ffff */
[----:B------:R-:W-:Y:S05]  /*8ae0*/  BRA `(.L_x_125) ;  /* 0xffffffa400e87947 */ /* 0x000fea000383ffff */
.L_x_60:
[----:B------:R-:W-:-:S07]  /*8af0*/  MOV R3, UR22 ;  /* 0x0000001600037c02 */ /* 0x000fce0008000f00 */
.L_x_126:
[----:B-1----:R1:W2:Y:S02]  /*8b00*/  SYNCS.PHASECHK.TRANS64.TRYWAIT P0, [R3+URZ+0xa0], R0 ;  /* 0x0000a000030075a7 */ /* 0x0022a400080011ff */
[----:B--2---:R-:W-:Y:S05]  /*8b10*/  @!P0 NANOSLEEP.SYNCS 0x989680 ;  /* 0x009896800000895d */ /* 0x004fea0003900000 */
[----:B------:R-:W2:Y:S02]  /*8b20*/  @!P0 SYNCS.PHASECHK.TRANS64 P0, [R3+URZ+0xa0], R0 ;  /* 0x0000a000030085a7 */ /* 0x000ea400080010ff */
[----:B--2---:R-:W-:Y:S05]  /*8b30*/  @!P0 BRA `(.L_x_126) ;  /* 0xfffffffc00f08947 */ /* 0x004fea000383ffff */
[----:B------:R-:W-:Y:S05]  /*8b40*/  BRA `(.L_x_127) ;  /* 0xffffffa800207947 */ /* 0x000fea000383ffff */
.L_x_63:
[----:B------:R-:W-:Y:S07]  /*8b50*/  MOV R0, UR5 ;  /* 0x0000000500007c02 */ /* 0x000fee0008000f00 */
.L_x_128:
[----:B-1----:R1:W2:Y:S02]  /*8b60*/  SYNCS.PHASECHK.TRANS64.TRYWAIT P0, [R0+URZ], R3 ;  /* 0x00000003000075a7 */ /* 0x0022a400080011ff */
[----:B--2---:R-:W-:Y:S05]  /*8b70*/  @!P0 NANOSLEEP.SYNCS 0x989680 ;  /* 0x009896800000895d */ /* 0x004fea0003900000 */
[----:B------:R-:W2:Y:S02]  /*8b80*/  @!P0 SYNCS.PHASECHK.TRANS64 P0, [R0+URZ], R3 ;  /* 0x00000003000085a7 */ /* 0x000ea400080010ff */
[----:B--2---:R-:W-:Y:S05]  /*8b90*/  @!P0 BRA `(.L_x_128) ;  /* 0xfffffffc00f08947 */ /* 0x004fea000383ffff */
[----:B------:R-:W-:Y:S05]  /*8ba0*/  BRA `(.L_x_62) ;  /* 0xffffffa8003c7947 */ /* 0x000fea000383ffff */
.L_x_66:
[----:B------:R-:W-:-:S07]  /*8bb0*/  MOV R0, UR4 ;  /* 0x0000000400007c02 */ /* 0x000fce0008000f00 */
.L_x_129:
[----:B--2---:R2:W4:Y:S02]  /*8bc0*/  SYNCS.PHASECHK.TRANS64.TRYWAIT P0, [R0+URZ], R3 ;  /* 0x00000003000075a7 */ /* 0x00452400080011ff */
[----:B----4-:R-:W-:Y:S05]  /*8bd0*/  @!P0 NANOSLEEP.SYNCS 0x989680 ;  /* 0x009896800000895d */ /* 0x010fea0003900000 */
[----:B------:R-:W4:Y:S02]  /*8be0*/  @!P0 SYNCS.PHASECHK.TRANS64 P0, [R0+URZ], R3 ;  /* 0x00000003000085a7 */ /* 0x000f2400080010ff */
[----:B----4-:R-:W-:Y:S05]  /*8bf0*/  @!P0 BRA `(.L_x_129) ;  /* 0xfffffffc00f08947 */ /* 0x010fea000383ffff */
[----:B------:R-:W-:Y:S05]  /*8c00*/  BRA `(.L_x_130) ;  /* 0xffffffa800f07947 */ /* 0x000fea000383ffff */
.L_x_67:
[----:B------:R-:W-:-:S07]  /*8c10*/  MOV R0, UR5 ;  /* 0x0000000500007c02 */ /* 0x000fce0008000f00 */
.L_x_131:
[----:B-1----:R1:W2:Y:S02]  /*8c20*/  SYNCS.PHASECHK.TRANS64.TRYWAIT P0, [R0+URZ], R3 ;  /* 0x00000003000075a7 */ /* 0x0022a400080011ff */
[----:B--2---:R-:W-:Y:S05]  /*8c30*/  @!P0 NANOSLEEP.SYNCS 0x989680 ;  /* 0x009896800000895d */ /* 0x004fea0003900000 */
[----:B------:R-:W2:Y:S02]  /*8c40*/  @!P0 SYNCS.PHASECHK.TRANS64 P0, [R0+URZ], R3 ;  /* 0x00000003000085a7 */ /* 0x000ea400080010ff */
[----:B--2---:R-:W-:Y:S05]  /*8c50*/  @!P0 BRA `(.L_x_131) ;  /* 0xfffffffc00f08947 */ /* 0x004fea000383ffff */
[----:B------:R-:W-:Y:S05]  /*8c60*/  BRA `(.L_x_132) ;  /* 0xffffffa800fc7947 */ /* 0x000fea000383ffff */
.L_x_68:
[----:B------:R-:W-:-:S07]  /*8c70*/  MOV R0, UR5 ;  /* 0x0000000500007c02 */ /* 0x000fce0008000f00 */
.L_x_133:
[----:B-1----:R1:W2:Y:S02]  /*8c80*/  SYNCS.PHASECHK.TRANS64.TRYWAIT P0, [R0+URZ], R3 ;  /* 0x00000003000075a7 */ /* 0x0022a400080011ff */
[----:B--2---:R-:W-:Y:S05]  /*8c90*/  @!P0 NANOSLEEP.SYNCS 0x989680 ;  /* 0x009896800000895d */ /* 0x004fea0003900000 */
[----:B------:R-:W2:Y:S02]  /*8ca0*/  @!P0 SYNCS.PHASECHK.TRANS64 P0, [R0+URZ], R3 ;  /* 0x00000003000085a7 */ /* 0x000ea400080010ff */
[----:B--2---:R-:W-:Y:S05]  /*8cb0*/  @!P0 BRA `(.L_x_133) ;  /* 0xfffffffc00f08947 */ /* 0x004fea000383ffff */
[----:B------:R-:W-:Y:S05]  /*8cc0*/  BRA `(.L_x_134) ;  /* 0xffffffac00087947 */ /* 0x000fea000383ffff */
.L_x_69:
[----:B------:R-:W-:-:S07]  /*8cd0*/  MOV R0, UR4 ;  /* 0x0000000400007c02 */ /* 0x000fce0008000f00 */
.L_x_135:
[----:B-1----:R1:W2:Y:S02]  /*8ce0*/  SYNCS.PHASECHK.TRANS64.TRYWAIT P0, [R0+URZ], R3 ;  /* 0x00000003000075a7 */ /* 0x0022a400080011ff */
[----:B--2---:R-:W-:Y:S05]  /*8cf0*/  @!P0 NANOSLEEP.SYNCS 0x989680 ;  /* 0x009896800000895d */ /* 0x004fea0003900000 */
[----:B------:R-:W2:Y:S02]  /*8d00*/  @!P0 SYNCS.PHASECHK.TRANS64 P0, [R0+URZ], R3 ;  /* 0x00000003000085a7 */ /* 0x000ea400080010ff */
[----:B--2---:R-:W-:Y:S05]  /*8d10*/  @!P0 BRA `(.L_x_135) ;  /* 0xfffffffc00f08947 */ /* 0x004fea000383ffff */
[----:B------:R-:W-:Y:S05]  /*8d20*/  BRA `(.L_x_136) ;  /* 0xffffffac00147947 */ /* 0x000fea000383ffff */
.L_x_74:
[----:B--2---:R2:W3:Y:S02]  /*8d30*/  SYNCS.PHASECHK.TRANS64.TRYWAIT P0, [R12+URZ+0x60], R9 ;  /* 0x000060090c0075a7 */ /* 0x0044e400080011ff */
[----:B---3--:R-:W-:Y:S05]  /*8d40*/  @!P0 NANOSLEEP.SYNCS 0x989680 ;  /* 0x009896800000895d */ /* 0x008fea0003900000 */
[----:B------:R-:W3:Y:S02]  /*8d50*/  @!P0 SYNCS.PHASECHK.TRANS64 P0, [R12+URZ+0x60], R9 ;  /* 0x000060090c0085a7 */ /* 0x000ee400080010ff */
[----:B---3--:R-:W-:Y:S05]  /*8d60*/  @!P0 BRA `(.L_x_74) ;  /* 0xfffffffc00f08947 */ /* 0x008fea000383ffff */
[----:B------:R-:W-:Y:S05]  /*8d70*/  BRA `(.L_x_137) ;  /* 0xffffffb0002c7947 */ /* 0x000fea000383ffff */
.L_x_77:
[----:B------:R-:W-:Y:S07]  /*8d80*/  MOV R0, UR21 ;  /* 0x0000001500007c02 */ /* 0x000fee0008000f00 */
.L_x_138:
[----:B--2---:R2:W3:Y:S02]  /*8d90*/  SYNCS.PHASECHK.TRANS64.TRYWAIT P2, [R0+URZ+0x58], R11 ;  /* 0x0000580b000075a7 */ /* 0x0044e400080411ff */
[----:B---3--:R-:W-:Y:S05]  /*8da0*/  @!P2 NANOSLEEP.SYNCS 0x989680 ;  /* 0x009896800000a95d */ /* 0x008fea0003900000 */
[----:B------:R-:W3:Y:S02]  /*8db0*/  @!P2 SYNCS.PHASECHK.TRANS64 P2, [R0+URZ+0x58], R11 ;  /* 0x0000580b0000a5a7 */ /* 0x000ee400080410ff */
[----:B---3--:R-:W-:Y:S05]  /*8dc0*/  @!P2 BRA `(.L_x_138) ;  /* 0xfffffffc00f0a947 */ /* 0x008fea000383ffff */
[----:B------:R-:W-:Y:S05]  /*8dd0*/  BRA `(.L_x_76) ;  /* 0xffffffb400947947 */ /* 0x000fea000383ffff */
.L_x_80:
[----:B--2---:R-:W-:Y:S07]  /*8de0*/  MOV R0, UR21 ;  /* 0x0000001500007c02 */ /* 0x004fee0008000f00 */
.L_x_139:
[----:B--2---:R2:W3:Y:S02]  /*8df0*/  SYNCS.PHASECHK.TRANS64.TRYWAIT P0, [R0+URZ+0x40], R9 ;  /* 0x00004009000075a7 */ /* 0x0044e400080011ff */
[----:B---3--:R-:W-:Y:S05]  /*8e00*/  @!P0 NANOSLEEP.SYNCS 0x989680 ;  /* 0x009896800000895d */ /* 0x008fea0003900000 */
[----:B------:R-:W3:Y:S02]  /*8e10*/  @!P0 SYNCS.PHASECHK.TRANS64 P0, [R0+URZ+0x40], R9 ;  /* 0x00004009000085a7 */ /* 0x000ee400080010ff */
[----:B---3--:R-:W-:Y:S05]  /*8e20*/  @!P0 BRA `(.L_x_139) ;  /* 0xfffffffc00f08947 */ /* 0x008fea000383ffff */
[----:B------:R-:W-:Y:S05]  /*8e30*/  BRA `(.L_x_140) ;  /* 0xffffffb400f07947 */ /* 0x000fea000383ffff */
.L_x_81:
[----:B------:R-:W-:Y:S07]  /*8e40*/  MOV R0, UR21 ;  /* 0x0000001500007c02 */ /* 0x000fee0008000f00 */
.L_x_141:
[----:B--2---:R2:W3:Y:S02]  /*8e50*/  SYNCS.PHASECHK.TRANS64.TRYWAIT P0, [R0+URZ+0x48], R9 ;  /* 0x00004809000075a7 */ /* 0x0044e400080011ff */
[----:B---3--:R-:W-:Y:S05]  /*8e60*/  @!P0 NANOSLEEP.SYNCS 0x989680 ;  /* 0x009896800000895d */ /* 0x008fea0003900000 */
[----:B------:R-:W3:Y:S02]  /*8e70*/  @!P0 SYNCS.PHASECHK.TRANS64 P0, [R0+URZ+0x48], R9 ;  /* 0x00004809000085a7 */ /* 0x000ee400080010ff */
[----:B---3--:R-:W-:Y:S05]  /*8e80*/  @!P0 BRA `(.L_x_141) ;  /* 0xfffffffc00f08947 */ /* 0x008fea000383ffff */
[----:B------:R-:W-:Y:S05]  /*8e90*/  BRA `(.L_x_142) ;  /* 0xffffffb8002c7947 */ /* 0x000fea000383ffff */
.L_x_83:
[----:B------:R-:W-:-:S07]  /*8ea0*/  MOV R0, UR21 ;  /* 0x0000001500007c02 */ /* 0x000fce0008000f00 */
.L_x_143:
[----:B---3--:R3:W4:Y:S02]  /*8eb0*/  SYNCS.PHASECHK.TRANS64.TRYWAIT P0, [R0+URZ+0x40], R3 ;  /* 0x00004003000075a7 */ /* 0x00872400080011ff */
[----:B----4-:R-:W-:Y:S05]  /*8ec0*/  @!P0 NANOSLEEP.SYNCS 0x989680 ;  /* 0x009896800000895d */ /* 0x010fea0003900000 */
[----:B------:R-:W4:Y:S02]  /*8ed0*/  @!P0 SYNCS.PHASECHK.TRANS64 P0, [R0+URZ+0x40], R3 ;  /* 0x00004003000085a7 */ /* 0x000f2400080010ff */
[----:B----4-:R-:W-:Y:S05]  /*8ee0*/  @!P0 BRA `(.L_x_143) ;  /* 0xfffffffc00f08947 */ /* 0x010fea000383ffff */
[----:B------:R-:W-:Y:S05]  /*8ef0*/  BRA `(.L_x_144) ;  /* 0xffffffb800a07947 */ /* 0x000fea000383ffff */
.L_x_85:
[----:B-1----:R1:W2:Y:S02]  /*8f00*/  SYNCS.PHASECHK.TRANS64.TRYWAIT P0, [R3+URZ+0x60], R0 ;  /* 0x00006000030075a7 */ /* 0x0022a400080011ff */
[----:B--2---:R-:W-:Y:S05]  /*8f10*/  @!P0 NANOSLEEP.SYNCS 0x989680 ;  /* 0x009896800000895d */ /* 0x004fea0003900000 */
[----:B------:R-:W2:Y:S02]  /*8f20*/  @!P0 SYNCS.PHASECHK.TRANS64 P0, [R3+URZ+0x60], R0 ;  /* 0x00006000030085a7 */ /* 0x000ea400080010ff */
[----:B--2---:R-:W-:Y:S05]  /*8f30*/  @!P0 BRA `(.L_x_85) ;  /* 0xfffffffc00f08947 */ /* 0x004fea000383ffff */
[----:B------:R-:W-:Y:S05]  /*8f40*/  BRA `(.L_x_145) ;  /* 0xffffffbc00607947 */ /* 0x000fea000383ffff */
.L_x_96:
[----:B-1----:R1:W2:Y:S02]  /*8f50*/  SYNCS.PHASECHK.TRANS64.TRYWAIT P1, [R3+URZ+0x30], R0 ;  /* 0x00003000030075a7 */ /* 0x0022a400080211ff */
[----:B--2---:R-:W-:Y:S05]  /*8f60*/  @!P1 NANOSLEEP.SYNCS 0x989680 ;  /* 0x009896800000995d */ /* 0x004fea0003900000 */
[----:B------:R-:W2:Y:S02]  /*8f70*/  @!P1 SYNCS.PHASECHK.TRANS64 P1, [R3+URZ+0x30], R0 ;  /* 0x00003000030095a7 */ /* 0x000ea400080210ff */
[----:B--2---:R-:W-:Y:S05]  /*8f80*/  @!P1 BRA `(.L_x_96) ;  /* 0xfffffffc00f09947 */ /* 0x004fea000383ffff */
[----:B------:R-:W-:Y:S05]  /*8f90*/  BRA `(.L_x_95) ;  /* 0xffffffc800dc7947 */ /* 0x000fea000383ffff */
.L_x_98:
[----:B--2---:R2:W4:Y:S02]  /*8fa0*/  SYNCS.PHASECHK.TRANS64.TRYWAIT P0, [R186+URZ+0x80], R5 ;  /* 0x00008005ba0075a7 */ /* 0x00452400080011ff */
[----:B----4-:R-:W-:Y:S05]  /*8fb0*/  @!P0 NANOSLEEP.SYNCS 0x989680 ;  /* 0x009896800000895d */ /* 0x010fea0003900000 */
[----:B------:R-:W4:Y:S02]  /*8fc0*/  @!P0 SYNCS.PHASECHK.TRANS64 P0, [R186+URZ+0x80], R5 ;  /* 0x00008005ba0085a7 */ /* 0x000f2400080010ff */
[----:B----4-:R-:W-:Y:S05]  /*8fd0*/  @!P0 BRA `(.L_x_98) ;  /* 0xfffffffc00f08947 */ /* 0x010fea000383ffff */
[----:B------:R-:W-:Y:S05]  /*8fe0*/  BRA `(.L_x_97) ;  /* 0xffffffcc00387947 */ /* 0x000fea000383ffff */
.L_x_107:
[----:B--2---:R2:W3:Y:S02]  /*8ff0*/  SYNCS.PHASECHK.TRANS64.TRYWAIT P0, [R193+URZ+0x30], R0 ;  /* 0x00003000c10075a7 */ /* 0x0044e400080011ff */
[----:B---3--:R-:W-:Y:S05]  /*9000*/  @!P0 NANOSLEEP.SYNCS 0x989680 ;  /* 0x009896800000895d */ /* 0x008fea0003900000 */
[----:B------:R-:W3:Y:S02]  /*9010*/  @!P0 SYNCS.PHASECHK.TRANS64 P0, [R193+URZ+0x30], R0 ;  /* 0x00003000c10085a7 */ /* 0x000ee400080010ff */
[----:B---3--:R-:W-:Y:S05]  /*9020*/  @!P0 BRA `(.L_x_107) ;  /* 0xfffffffc00f08947 */ /* 0x008fea000383ffff */
[----:B------:R-:W-:Y:S05]  /*9030*/  BRA `(.L_x_106) ;  /* 0xffffffe000447947 */ /* 0x000fea000383ffff */
        .weak           $__internal_0_$__cuda_sm10x_tcgen05_guardrail_trap_col_being_dealloced_not_returned_by_alloc
        .type           $__internal_0_$__cuda_sm10x_tcgen05_guardrail_trap_col_being_dealloced_not_returned_by_alloc,@function
        .size           $__internal_0_$__cuda_sm10x_tcgen05_guardrail_trap_col_being_dealloced_not_returned_by_alloc,($__internal_1_$__cuda_sm10x_tcgen05_guardrail_trap_phase_invalid_during_alloc - $__internal_0_$__cuda_sm10x_tcgen05_guardrail_trap_col_being_dealloced_not_returned_by_alloc)
$__internal_0_$__cuda_sm10x_tcgen05_guardrail_trap_col_being_dealloced_not_returned_by_alloc:
[----:B------:R-:W-:Y:S05]  /*9040*/  BPT.TRAP 0x1 ;  /* 0x000000040000795c */ /* 0x000fea0000300000 */
[----:B------:R-:W-:-:S04]  /*9050*/  HFMA2 R3, -RZ, RZ, 0, 0 ;  /* 0x00000000ff037431 */ /* 0x000fc800000001ff */
[----:B------:R-:W-:Y:S05]  /*9060*/  RET.REL.NODEC R2 `(_ZN7cutlass13device_kernelINS_4gemm6kernel13GemmUniversalIN4cute5tupleIJiiiiEEENS1_10collective13CollectiveMmaINS1_35MainloopSm100TmaUmmaWarpSpecializedILi3ELi2ELi4ENS5_IJNS4_1CILi1EEENSA_ILi2EEESB_EEEEENS5_IJNSA_ILi128EEESF_NSA_ILi64EEEEEENS_12float_e5m2_tENS5_IJlSB_lEEESI_SJ_NS4_8TiledMMAINS4_8MMA_AtomIJNS4_10MMA_TraitsINS4_19SM100_MMA_F8F6F4_SSEJSI_SI_fSF_SF_NS4_17integral_constantINS4_4UMMA5MajorELSQ_0EEESR_NSO_INSP_7ScaleInELSS_0EEEST_EEEEEENS4_6LayoutINS5_IJSB_SB_SB_EEENS5_IJNSA_ILi0EEESY_SY_EEEEENS5_IJNS4_10UnderscoreES11_S11_EEEEENS4_23SM90_TMA_LOAD_MULTICASTENS4_14ComposedLayoutINS4_7SwizzleILi2ELi4ELi3EEENS4_18smem_ptr_flag_bitsILi8EEENSW_INS5_IJNSA_ILi8EEESG_EEENS5_IJSG_SB_EEEEEEEvNS4_8identityENS4_13SM90_TMA_LOADES1E_vS1F_EENS_8epilogue10collective18CollectiveEpilogueINS1I_23Sm100TmaWarpSpecializedILi2ELi2ELi64ELb0ELb0EEEJSH_NS5_IJNSW_ISF_SB_EENSW_ISG_SB_EEEEESI_SJ_SI_SJ_NS1I_6fusion15FusionCallbacksIS1M_NS1Q_17LinearCombinationISI_fSI_fLNS_15FloatRoundStyleE2EEESH_S1P_JEEENS4_5SM1004TMEM4LOAD26SM100_TMEM_LOAD_32dp32b64xES1G_S1E_NS4_39AutoVectorizingCopyWithAssumedAlignmentILi128EEENS4_14SM90_TMA_STOREES1E_S21_S21_EEEvvEEEEvNT_6ParamsE) ;  /* 0xffffff6c02e47950 */ /* 0x000fea0003c3ffff */
        .weak           $__internal_1_$__cuda_sm10x_tcgen05_guardrail_trap_phase_invalid_during_alloc
        .type           $__internal_1_$__cuda_sm10x_tcgen05_guardrail_trap_phase_invalid_during_alloc,@function
        .size           $__internal_1_$__cuda_sm10x_tcgen05_guardrail_trap_phase_invalid_during_alloc,($__internal_2_$__cuda_sm10x_tcgen05_guardrail_trap_unallocated_columns_being_dealloced - $__internal_1_$__cuda_sm10x_tcgen05_guardrail_trap_phase_invalid_during_alloc)
$__internal_1_$__cuda_sm10x_tcgen05_guardrail_trap_phase_invalid_during_alloc:
[----:B------:R-:W-:Y:S05]  /*9070*/  BPT.TRAP 0x1 ;  /* 0x000000040000795c */ /* 0x000fea0000300000 */
[----:B------:R-:W-:-:S04]  /*9080*/  MOV R5, 0x0 ;  /* 0x0000000000057802 */ /* 0x000fc80000000f00 */
[----:B------:R-:W-:Y:S05]  /*9090*/  RET.REL.NODEC R4 `(_ZN7cutlass13device_kernelINS_4gemm6kernel13GemmUniversalIN4cute5tupleIJiiiiEEENS1_10collective13CollectiveMmaINS1_35MainloopSm100TmaUmmaWarpSpecializedILi3ELi2ELi4ENS5_IJNS4_1CILi1EEENSA_ILi2EEESB_EEEEENS5_IJNSA_ILi128EEESF_NSA_ILi64EEEEEENS_12float_e5m2_tENS5_IJlSB_lEEESI_SJ_NS4_8TiledMMAINS4_8MMA_AtomIJNS4_10MMA_TraitsINS4_19SM100_MMA_F8F6F4_SSEJSI_SI_fSF_SF_NS4_17integral_constantINS4_4UMMA5MajorELSQ_0EEESR_NSO_INSP_7ScaleInELSS_0EEEST_EEEEEENS4_6LayoutINS5_IJSB_SB_SB_EEENS5_IJNSA_ILi0EEESY_SY_EEEEENS5_IJNS4_10UnderscoreES11_S11_EEEEENS4_23SM90_TMA_LOAD_MULTICASTENS4_14ComposedLayoutINS4_7SwizzleILi2ELi4ELi3EEENS4_18smem_ptr_flag_bitsILi8EEENSW_INS5_IJNSA_ILi8EEESG_EEENS5_IJSG_SB_EEEEEEEvNS4_8identityENS4_13SM90_TMA_LOADES1E_vS1F_EENS_8epilogue10collective18CollectiveEpilogueINS1I_23Sm100TmaWarpSpecializedILi2ELi2ELi64ELb0ELb0EEEJSH_NS5_IJNSW_ISF_SB_EENSW_ISG_SB_EEEEESI_SJ_SI_SJ_NS1I_6fusion15FusionCallbacksIS1M_NS1Q_17LinearCombinationISI_fSI_fLNS_15FloatRoundStyleE2EEESH_S1P_JEEENS4_5SM1004TMEM4LOAD26SM100_TMEM_LOAD_32dp32b64xES1G_S1E_NS4_39AutoVectorizingCopyWithAssumedAlignmentILi128EEENS4_14SM90_TMA_STOREES1E_S21_S21_EEEvvEEEEvNT_6ParamsE) ;  /* 0xffffff6c04d87950 */ /* 0x000fea0003c3ffff */
        .weak           $__internal_2_$__cuda_sm10x_tcgen05_guardrail_trap_unallocated_columns_being_dealloced
        .type           $__internal_2_$__cuda_sm10x_tcgen05_guardrail_trap_unallocated_columns_being_dealloced,@function
        .size           $__internal_2_$__cuda_sm10x_tcgen05_guardrail_trap_unallocated_columns_being_dealloced,(.L_x_147 - $__internal_2_$__cuda_sm10x_tcgen05_guardrail_trap_unallocated_columns_being_dealloced)
$__internal_2_$__cuda_sm10x_tcgen05_guardrail_trap_unallocated_columns_being_dealloced:
[----:B------:R-:W-:Y:S05]  /*90a0*/  BPT.TRAP 0x1 ;  /* 0x000000040000795c */ /* 0x000fea0000300000 */
[----:B------:R-:W-:-:S04]  /*90b0*/  HFMA2 R3, -RZ, RZ, 0, 0 ;  /* 0x00000000ff037431 */ /* 0x000fc800000001ff */
[----:B------:R-:W-:Y:S05]  /*90c0*/  RET.REL.NODEC R2 `(_ZN7cutlass13device_kernelINS_4gemm6kernel13GemmUniversalIN4cute5tupleIJiiiiEEENS1_10collective13CollectiveMmaINS1_35MainloopSm100TmaUmmaWarpSpecializedILi3ELi2ELi4ENS5_IJNS4_1CILi1EEENSA_ILi2EEESB_EEEEENS5_IJNSA_ILi128EEESF_NSA_ILi64EEEEEENS_12float_e5m2_tENS5_IJlSB_lEEESI_SJ_NS4_8TiledMMAINS4_8MMA_AtomIJNS4_10MMA_TraitsINS4_19SM100_MMA_F8F6F4_SSEJSI_SI_fSF_SF_NS4_17integral_constantINS4_4UMMA5MajorELSQ_0EEESR_NSO_INSP_7ScaleInELSS_0EEEST_EEEEEENS4_6LayoutINS5_IJSB_SB_SB_EEENS5_IJNSA_ILi0EEESY_SY_EEEEENS5_IJNS4_10UnderscoreES11_S11_EEEEENS4_23SM90_TMA_LOAD_MULTICASTENS4_14ComposedLayoutINS4_7SwizzleILi2ELi4ELi3EEENS4_18smem_ptr_flag_bitsILi8EEENSW_INS5_IJNSA_ILi8EEESG_EEENS5_IJSG_SB_EEEEEEEvNS4_8identityENS4_13SM90_TMA_LOADES1E_vS1F_EENS_8epilogue10collective18CollectiveEpilogueINS1I_23Sm100TmaWarpSpecializedILi2ELi2ELi64ELb0ELb0EEEJSH_NS5_IJNSW_ISF_SB_EENSW_ISG_SB_EEEEESI_SJ_SI_SJ_NS1I_6fusion15FusionCallbacksIS1M_NS1Q_17LinearCombinationISI_fSI_fLNS_15FloatRoundStyleE2EEESH_S1P_JEEENS4_5SM1004TMEM4LOAD26SM100_TMEM_LOAD_32dp32b64xES1G_S1E_NS4_39AutoVectorizingCopyWithAssumedAlignmentILi128EEENS4_14SM90_TMA_STOREES1E_S21_S21_EEEvvEEEEvNT_6ParamsE) ;  /* 0xffffff6c02cc7950 */ /* 0x000fea0003c3ffff */
.L_x_146:
[----:B------:R-:W-:-:S00]  /*90d0*/  BRA `(.L_x_146) ;  /* 0xfffffffc00fc7947 */ /* 0x000fc0000383ffff */
[----:B------:R-:W-:-:S00]  /*90e0*/  NOP ;  /* 0x0000000000007918 */ /* 0x000fc00000000000 */
        /* <DEDUP_REMOVED lines=9> */
.L_x_147:


//--------------------- .nv.global.init           --------------------------
	.section	.nv.global.init,"aw",@progbits
.nv.global.init:
	.type		$str$27,@object
	.size		$str$27,($str$28 - $str$27)
$str$27:
        /*0000*/ 	.byte	0x28, 0x61, 0x64, 0x64, 0x72, 0x65, 0x73, 0x73, 0x20, 0x26, 0x20, 0x6d, 0x61, 0x73, 0x6b, 0x29
        /*0010*/ 	.byte	0x20, 0x3d, 0x3d, 0x20, 0x30, 0x00
	.type		$str$28,@object
	.size		$str$28,($str$26 - $str$28)
$str$28:
        /*0016*/ 	.byte	0x2f, 0x74, 0x6d, 0x70, 0x2f, 0x63, 0x75, 0x74, 0x6c, 0x61, 0x73, 0x73, 0x5f, 0x73, 0x77, 0x65
        /*0026*/ 	.byte	0x65, 0x70, 0x5f, 0x73, 0x72, 0x63, 0x2f, 0x69, 0x6e, 0x63, 0x6c, 0x75, 0x64, 0x65, 0x2f, 0x63
        /*0036*/ 	.byte	0x75, 0x74, 0x65, 0x2f, 0x70, 0x6f, 0x69, 0x6e, 0x74, 0x65, 0x72, 0x5f, 0x66, 0x6c, 0x61, 0x67
        /*0046*/ 	.byte	0x67, 0x65, 0x64, 0x2e, 0x68, 0x70, 0x70, 0x00
	.type		$str$26,@object
	.size		$str$26,($str$25 - $str$26)
$str$26:
        /*004e*/ 	.byte	0x2f, 0x74, 0x6d, 0x70, 0x2f, 0x63, 0x75, 0x74, 0x6c, 0x61, 0x73, 0x73, 0x5f, 0x73, 0x77, 0x65
        /*005e*/ 	.byte	0x65, 0x70, 0x5f, 0x73, 0x72, 0x63, 0x2f, 0x69, 0x6e, 0x63, 0x6c, 0x75, 0x64, 0x65, 0x2f, 0x63
        /*006e*/ 	.byte	0x75, 0x74, 0x65, 0x2f, 0x61, 0x74, 0x6f, 0x6d, 0x2f, 0x63, 0x6f, 0x70, 0x79, 0x5f, 0x74, 0x72
        /*007e*/ 	.byte	0x61, 0x69, 0x74, 0x73, 0x5f, 0x73, 0x6d, 0x31, 0x30, 0x30, 0x2e, 0x68, 0x70, 0x70, 0x00
	.type		$str$25,@object
	.size		$str$25,(__unnamed_1 - $str$25)
$str$25:
        /*008d*/ 	.byte	0x28, 0x28, 0x75, 0x69, 0x6e, 0x74, 0x33, 0x32, 0x5f, 0x74, 0x28, 0x74, 0x68, 0x72, 0x65, 0x61
        /*009d*/ 	.byte	0x64, 0x49, 0x64, 0x78, 0x2e, 0x78, 0x29, 0x20, 0x2f, 0x20, 0x33, 0x32, 0x29, 0x20, 0x25, 0x20
        /*00ad*/ 	.byte	0x34, 0x29, 0x20, 0x3d, 0x3d, 0x20, 0x28, 0x28, 0x28, 0x74, 0x6d, 0x65, 0x6d, 0x5f, 0x61, 0x64
        /*00bd*/ 	.byte	0x64, 0x72, 0x20, 0x3e, 0x3e, 0x20, 0x31, 0x36, 0x29, 0x20, 0x2f, 0x20, 0x33, 0x32, 0x29, 0x20
        /*00cd*/ 	.byte	0x25, 0x20, 0x34, 0x29, 0x00
	.type		__unnamed_1,@object
	.size		__unnamed_1,(__unnamed_2 - __unnamed_1)
__unnamed_1:
        /*00d2*/ 	.byte	0x61, 0x75, 0x74, 0x6f, 0x20, 0x63, 0x75, 0x74, 0x65, 0x3a, 0x3a, 0x61, 0x73, 0x5f, 0x70, 0x6f
        /* <DEDUP_REMOVED lines=24> */
        /*0262*/ 	.byte	0x43, 0x3c, 0x38, 0x31, 0x39, 0x32, 0x3e, 0x3e, 0x3e, 0x3e, 0x5d, 0x00
	.type		__unnamed_2,@object
	.size		__unnamed_2,(.L_2 - __unnamed_2)
__unnamed_2:
        /* <DEDUP_REMOVED lines=42> */
        /*050e*/ 	.byte	0x3e, 0x3e, 0x3e, 0x3e, 0x5d, 0x00
.L_2:


//--------------------- .nv.shared._ZN7cutlass13device_kernelINS_4gemm6kernel13GemmUniversalIN4cute5tupleIJiiiiEEENS1_10collective13CollectiveMmaINS1_35MainloopSm100TmaUmmaWarpSpecializedILi3ELi2ELi4ENS5_IJNS4_1CILi1EEENSA_ILi2EEESB_EEEEENS5_IJNSA_ILi128EEESF_NSA_ILi64EEEEEENS_12float_e5m2_tENS5_IJlSB_lEEESI_SJ_NS4_8TiledMMAINS4_8MMA_AtomIJNS4_10MMA_TraitsINS4_19SM100_MMA_F8F6F4_SSEJSI_SI_fSF_SF_NS4_17integral_constantINS4_4UMMA5MajorELSQ_0EEESR_NSO_INSP_7ScaleInELSS_0EEEST_EEEEEENS4_6LayoutINS5_IJSB_SB_SB_EEENS5_IJNSA_ILi0EEESY_SY_EEEEENS5_IJNS4_10UnderscoreES11_S11_EEEEENS4_23SM90_TMA_LOAD_MULTICASTENS4_14ComposedLayoutINS4_7SwizzleILi2ELi4ELi3EEENS4_18smem_ptr_flag_bitsILi8EEENSW_INS5_IJNSA_ILi8EEESG_EEENS5_IJSG_SB_EEEEEEEvNS4_8identityENS4_13SM90_TMA_LOADES1E_vS1F_EENS_8epilogue10collective18CollectiveEpilogueINS1I_23Sm100TmaWarpSpecializedILi2ELi2ELi64ELb0ELb0EEEJSH_NS5_IJNSW_ISF_SB_EENSW_ISG_SB_EEEEESI_SJ_SI_SJ_NS1I_6fusion15FusionCallbacksIS1M_NS1Q_17LinearCombinationISI_fSI_fLNS_15FloatRoundStyleE2EEESH_S1P_JEEENS4_5SM1004TMEM4LOAD26SM100_TMEM_LOAD_32dp32b64xES1G_S1E_NS4_39AutoVectorizingCopyWithAssumedAlignmentILi128EEENS4_14SM90_TMA_STOREES1E_S21_S21_EEEvvEEEEvNT_6ParamsE --------------------------
	.section	.nv.shared._ZN7cutlass13device_kernelINS_4gemm6kernel13GemmUniversalIN4cute5tupleIJiiiiEEENS1_10collective13CollectiveMmaINS1_35MainloopSm100TmaUmmaWarpSpecializedILi3ELi2ELi4ENS5_IJNS4_1CILi1EEENSA_ILi2EEESB_EEEEENS5_IJNSA_ILi128EEESF_NSA_ILi64EEEEEENS_12float_e5m2_tENS5_IJlSB_lEEESI_SJ_NS4_8TiledMMAINS4_8MMA_AtomIJNS4_10MMA_TraitsINS4_19SM100_MMA_F8F6F4_SSEJSI_SI_fSF_SF_NS4_17integral_constantINS4_4UMMA5MajorELSQ_0EEESR_NSO_INSP_7ScaleInELSS_0EEEST_EEEEEENS4_6LayoutINS5_IJSB_SB_SB_EEENS5_IJNSA_ILi0EEESY_SY_EEEEENS5_IJNS4_10UnderscoreES11_S11_EEEEENS4_23SM90_TMA_LOAD_MULTICASTENS4_14ComposedLayoutINS4_7SwizzleILi2ELi4ELi3EEENS4_18smem_ptr_flag_bitsILi8EEENSW_INS5_IJNSA_ILi8EEESG_EEENS5_IJSG_SB_EEEEEEEvNS4_8identityENS4_13SM90_TMA_LOADES1E_vS1F_EENS_8epilogue10collective18CollectiveEpilogueINS1I_23Sm100TmaWarpSpecializedILi2ELi2ELi64ELb0ELb0EEEJSH_NS5_IJNSW_ISF_SB_EENSW_ISG_SB_EEEEESI_SJ_SI_SJ_NS1I_6fusion15FusionCallbacksIS1M_NS1Q_17LinearCombinationISI_fSI_fLNS_15FloatRoundStyleE2EEESH_S1P_JEEENS4_5SM1004TMEM4LOAD26SM100_TMEM_LOAD_32dp32b64xES1G_S1E_NS4_39AutoVectorizingCopyWithAssumedAlignmentILi128EEENS4_14SM90_TMA_STOREES1E_S21_S21_EEEvvEEEEvNT_6ParamsE,"aw",@nobits
	.sectionflags	@""
	.align	16
	.zero		1024


//--------------------- .nv.shared.reserved.0     --------------------------
	.section	.nv.shared.reserved.0,"aw",@nobits
	.weak		__nv_reservedSMEM_offset_0_alias
	.size		__nv_reservedSMEM_offset_0_alias, 0, 64
	.other		__nv_reservedSMEM_offset_0_alias,@"STO_CUDA_RESERVED_SHARED STV_DEFAULT"
__nv_reservedSMEM_offset_0_alias:
	.zero		0
.nv.shared.reserved.0:
	.zero		64
	.weak		__nv_reservedSMEM_tcgen05_partition
	.type		__nv_reservedSMEM_tcgen05_partition,@object
	.size		__nv_reservedSMEM_tcgen05_partition,(.L_0 - __nv_reservedSMEM_tcgen05_partition)
__nv_reservedSMEM_tcgen05_partition:
	.zero		32
.L_0:


//--------------------- .nv.global                --------------------------
	.section	.nv.global,"aw",@nobits
.nv.global:
	.type		_ZN39_INTERNAL_1b7a6831_4_k_cu_c48ca1f4_91364cute1_E,@object
	.size		_ZN39_INTERNAL_1b7a6831_4_k_cu_c48ca1f4_91364cute1_E,(_ZN39_INTERNAL_1b7a6831_4_k_cu_c48ca1f4_91364cuda3std3__45__cpo6cbeginE - _ZN39_INTERNAL_1b7a6831_4_k_cu_c48ca1f4_91364cute1_E)
_ZN39_INTERNAL_1b7a6831_4_k_cu_c48ca1f4_91364cute1_E:
	.zero		1
	.type		_ZN39_INTERNAL_1b7a6831_4_k_cu_c48ca1f4_91364cuda3std3__45__cpo6cbeginE,@object
	.size		_ZN39_INTERNAL_1b7a6831_4_k_cu_c48ca1f4_91364cuda3std3__45__cpo6cbeginE,(_ZN39_INTERNAL_1b7a6831_4_k_cu_c48ca1f4_91364cuda3std3__48in_placeE - _ZN39_INTERNAL_1b7a6831_4_k_cu_c48ca1f4_91364cuda3std3__45__cpo6cbeginE)
_ZN39_INTERNAL_1b7a6831_4_k_cu_c48ca1f4_91364cuda3std3__45__cpo6cbeginE:
	.zero		1
	.type		_ZN39_INTERNAL_1b7a6831_4_k_cu_c48ca1f4_91364cuda3std3__48in_placeE,@object
	.size		_ZN39_INTERNAL_1b7a6831_4_k_cu_c48ca1f4_91364cuda3std3__48in_placeE,(_ZN39_INTERNAL_1b7a6831_4_k_cu_c48ca1f4_91364cuda3std6ranges3__45__cpo9iter_moveE - _ZN39_INTERNAL_1b7a6831_4_k_cu_c48ca1f4_91364cuda3std3__48in_placeE)
_ZN39_INTERNAL_1b7a6831_4_k_cu_c48ca1f4_91364cuda3std3__48in_placeE:
	.zero		1
	.type		_ZN39_INTERNAL_1b7a6831_4_k_cu_c48ca1f4_91364cuda3std6ranges3__45__cpo9iter_moveE,@object
	.size		_ZN39_INTERNAL_1b7a6831_4_k_cu_c48ca1f4_91364cuda3std6ranges3__45__cpo9iter_moveE,(_ZN39_INTERNAL_1b7a6831_4_k_cu_c48ca1f4_91364cuda3std3__45__cpo5beginE - _ZN39_INTERNAL_1b7a6831_4_k_cu_c48ca1f4_91364cuda3std6ranges3__45__cpo9iter_moveE)
_ZN39_INTERNAL_1b7a6831_4_k_cu_c48ca1f4_91364cuda3std6ranges3__45__cpo9iter_moveE:
	.zero		1
	.type		_ZN39_INTERNAL_1b7a6831_4_k_cu_c48ca1f4_91364cuda3std3__45__cpo5beginE,@object
	.size		_ZN39_INTERNAL_1b7a6831_4_k_cu_c48ca1f4_91364cuda3std3__45__cpo5beginE,(_ZN39_INTERNAL_1b7a6831_4_k_cu_c48ca1f4_91364cuda3std3__441_GLOBAL__N__1b7a6831_4_k_cu_c48ca1f4_91366ignoreE - _ZN39_INTERNAL_1b7a6831_4_k_cu_c48ca1f4_91364cuda3std3__45__cpo5beginE)
_ZN39_INTERNAL_1b7a6831_4_k_cu_c48ca1f4_91364cuda3std3__45__cpo5beginE:
	.zero		1
	.type		_ZN39_INTERNAL_1b7a6831_4_k_cu_c48ca1f4_91364cuda3std3__441_GLOBAL__N__1b7a6831_4_k_cu_c48ca1f4_91366ignoreE,@object
	.size		_ZN39_INTERNAL_1b7a6831_4_k_cu_c48ca1f4_91364cuda3std3__441_GLOBAL__N__1b7a6831_4_k_cu_c48ca1f4_91366ignoreE,(_ZN39_INTERNAL_1b7a6831_4_k_cu_c48ca1f4_91364cute7productE - _ZN39_INTERNAL_1b7a6831_4_k_cu_c48ca1f4_91364cuda3std3__441_GLOBAL__N__1b7a6831_4_k_cu_c48ca1f4_91366ignoreE)
_ZN39_INTERNAL_1b7a6831_4_k_cu_c48ca1f4_91364cuda3std3__441_GLOBAL__N__1b7a6831_4_k_cu_c48ca1f4_91366ignoreE:
	.zero		1
	.type		_ZN39_INTERNAL_1b7a6831_4_k_cu_c48ca1f4_91364cute7productE,@object
	.size		_ZN39_INTERNAL_1b7a6831_4_k_cu_c48ca1f4_91364cute7productE,(_ZN39_INTERNAL_1b7a6831_4_k_cu_c48ca1f4_91364cuda3std3__45__cpo3endE - _ZN39_INTERNAL_1b7a6831_4_k_cu_c48ca1f4_91364cute7productE)
_ZN39_INTERNAL_1b7a6831_4_k_cu_c48ca1f4_91364cute7productE:
	.zero		1
	.type		_ZN39_INTERNAL_1b7a6831_4_k_cu_c48ca1f4_91364cuda3std3__45__cpo3endE,@object
	.size		_ZN39_INTERNAL_1b7a6831_4_k_cu_c48ca1f4_91364cuda3std3__45__cpo3endE,(_ZN39_INTERNAL_1b7a6831_4_k_cu_c48ca1f4_91364cuda3std3__419piecewise_constructE - _ZN39_INTERNAL_1b7a6831_4_k_cu_c48ca1f4_91364cuda3std3__45__cpo3endE)
_ZN39_INTERNAL_1b7a6831_4_k_cu_c48ca1f4_91364cuda3std3__45__cpo3endE:
	.zero		1
	.type		_ZN39_INTERNAL_1b7a6831_4_k_cu_c48ca1f4_91364cuda3std3__419piecewise_constructE,@object
	.size		_ZN39_INTERNAL_1b7a6831_4_k_cu_c48ca1f4_91364cuda3std3__419piecewise_constructE,(_ZN39_INTERNAL_1b7a6831_4_k_cu_c48ca1f4_91364cuda3std3__45__cpo4cendE - _ZN39_INTERNAL_1b7a6831_4_k_cu_c48ca1f4_91364cuda3std3__419piecewise_constructE)
_ZN39_INTERNAL_1b7a6831_4_k_cu_c48ca1f4_91364cuda3std3__419piecewise_constructE:
	.zero		1
	.type		_ZN39_INTERNAL_1b7a6831_4_k_cu_c48ca1f4_91364cuda3std3__45__cpo4cendE,@object
	.size		_ZN39_INTERNAL_1b7a6831_4_k_cu_c48ca1f4_91364cuda3std3__45__cpo4cendE,(_ZN39_INTERNAL_1b7a6831_4_k_cu_c48ca1f4_91364cuda3std6ranges3__45__cpo4swapE - _ZN39_INTERNAL_1b7a6831_4_k_cu_c48ca1f4_91364cuda3std3__45__cpo4cendE)
_ZN39_INTERNAL_1b7a6831_4_k_cu_c48ca1f4_91364cuda3std3__45__cpo4cendE:
	.zero		1
	.type		_ZN39_INTERNAL_1b7a6831_4_k_cu_c48ca1f4_91364cuda3std6ranges3__45__cpo4swapE,@object
	.size		_ZN39_INTERNAL_1b7a6831_4_k_cu_c48ca1f4_91364cuda3std6ranges3__45__cpo4swapE,(.L_10 - _ZN39_INTERNAL_1b7a6831_4_k_cu_c48ca1f4_91364cuda3std6ranges3__45__cpo4swapE)
_ZN39_INTERNAL_1b7a6831_4_k_cu_c48ca1f4_91364cuda3std6ranges3__45__cpo4swapE:
	.zero		1
.L_10:


//--------------------- .nv.constant0._ZN7cutlass13device_kernelINS_4gemm6kernel13GemmUniversalIN4cute5tupleIJiiiiEEENS1_10collective13CollectiveMmaINS1_35MainloopSm100TmaUmmaWarpSpecializedILi3ELi2ELi4ENS5_IJNS4_1CILi1EEENSA_ILi2EEESB_EEEEENS5_IJNSA_ILi128EEESF_NSA_ILi64EEEEEENS_12float_e5m2_tENS5_IJlSB_lEEESI_SJ_NS4_8TiledMMAINS4_8MMA_AtomIJNS4_10MMA_TraitsINS4_19SM100_MMA_F8F6F4_SSEJSI_SI_fSF_SF_NS4_17integral_constantINS4_4UMMA5MajorELSQ_0EEESR_NSO_INSP_7ScaleInELSS_0EEEST_EEEEEENS4_6LayoutINS5_IJSB_SB_SB_EEENS5_IJNSA_ILi0EEESY_SY_EEEEENS5_IJNS4_10UnderscoreES11_S11_EEEEENS4_23SM90_TMA_LOAD_MULTICASTENS4_14ComposedLayoutINS4_7SwizzleILi2ELi4ELi3EEENS4_18smem_ptr_flag_bitsILi8EEENSW_INS5_IJNSA_ILi8EEESG_EEENS5_IJSG_SB_EEEEEEEvNS4_8identityENS4_13SM90_TMA_LOADES1E_vS1F_EENS_8epilogue10collective18CollectiveEpilogueINS1I_23Sm100TmaWarpSpecializedILi2ELi2ELi64ELb0ELb0EEEJSH_NS5_IJNSW_ISF_SB_EENSW_ISG_SB_EEEEESI_SJ_SI_SJ_NS1I_6fusion15FusionCallbacksIS1M_NS1Q_17LinearCombinationISI_fSI_fLNS_15FloatRoundStyleE2EEESH_S1P_JEEENS4_5SM1004TMEM4LOAD26SM100_TMEM_LOAD_32dp32b64xES1G_S1E_NS4_39AutoVectorizingCopyWithAssumedAlignmentILi128EEENS4_14SM90_TMA_STOREES1E_S21_S21_EEEvvEEEEvNT_6ParamsE --------------------------
	.section	.nv.constant0._ZN7cutlass13device_kernelINS_4gemm6kernel13GemmUniversalIN4cute5tupleIJiiiiEEENS1_10collective13CollectiveMmaINS1_35MainloopSm100TmaUmmaWarpSpecializedILi3ELi2ELi4ENS5_IJNS4_1CILi1EEENSA_ILi2EEESB_EEEEENS5_IJNSA_ILi128EEESF_NSA_ILi64EEEEEENS_12float_e5m2_tENS5_IJlSB_lEEESI_SJ_NS4_8TiledMMAINS4_8MMA_AtomIJNS4_10MMA_TraitsINS4_19SM100_MMA_F8F6F4_SSEJSI_SI_fSF_SF_NS4_17integral_constantINS4_4UMMA5MajorELSQ_0EEESR_NSO_INSP_7ScaleInELSS_0EEEST_EEEEEENS4_6LayoutINS5_IJSB_SB_SB_EEENS5_IJNSA_ILi0EEESY_SY_EEEEENS5_IJNS4_10UnderscoreES11_S11_EEEEENS4_23SM90_TMA_LOAD_MULTICASTENS4_14ComposedLayoutINS4_7SwizzleILi2ELi4ELi3EEENS4_18smem_ptr_flag_bitsILi8EEENSW_INS5_IJNSA_ILi8EEESG_EEENS5_IJSG_SB_EEEEEEEvNS4_8identityENS4_13SM90_TMA_LOADES1E_vS1F_EENS_8epilogue10collective18CollectiveEpilogueINS1I_23Sm100TmaWarpSpecializedILi2ELi2ELi64ELb0ELb0EEEJSH_NS5_IJNSW_ISF_SB_EENSW_ISG_SB_EEEEESI_SJ_SI_SJ_NS1I_6fusion15FusionCallbacksIS1M_NS1Q_17LinearCombinationISI_fSI_fLNS_15FloatRoundStyleE2EEESH_S1P_JEEENS4_5SM1004TMEM4LOAD26SM100_TMEM_LOAD_32dp32b64xES1G_S1E_NS4_39AutoVectorizingCopyWithAssumedAlignmentILi128EEENS4_14SM90_TMA_STOREES1E_S21_S21_EEEvvEEEEvNT_6ParamsE,"a",@progbits
	.sectionflags	@""
	.align	4
.nv.constant0._ZN7cutlass13device_kernelINS_4gemm6kernel13GemmUniversalIN4cute5tupleIJiiiiEEENS1_10collective13CollectiveMmaINS1_35MainloopSm100TmaUmmaWarpSpecializedILi3ELi2ELi4ENS5_IJNS4_1CILi1EEENSA_ILi2EEESB_EEEEENS5_IJNSA_ILi128EEESF_NSA_ILi64EEEEEENS_12float_e5m2_tENS5_IJlSB_lEEESI_SJ_NS4_8TiledMMAINS4_8MMA_AtomIJNS4_10MMA_TraitsINS4_19SM100_MMA_F8F6F4_SSEJSI_SI_fSF_SF_NS4_17integral_constantINS4_4UMMA5MajorELSQ_0EEESR_NSO_INSP_7ScaleInELSS_0EEEST_EEEEEENS4_6LayoutINS5_IJSB_SB_SB_EEENS5_IJNSA_ILi0EEESY_SY_EEEEENS5_IJNS4_10UnderscoreES11_S11_EEEEENS4_23SM90_TMA_LOAD_MULTICASTENS4_14ComposedLayoutINS4_7SwizzleILi2ELi4ELi3EEENS4_18smem_ptr_flag_bitsILi8EEENSW_INS5_IJNSA_ILi8EEESG_EEENS5_IJSG_SB_EEEEEEEvNS4_8identityENS4_13SM90_TMA_LOADES1E_vS1F_EENS_8epilogue10collective18CollectiveEpilogueINS1I_23Sm100TmaWarpSpecializedILi2ELi2ELi64ELb0ELb0EEEJSH_NS5_IJNSW_ISF_SB_EENSW_ISG_SB_EEEEESI_SJ_SI_SJ_NS1I_6fusion15FusionCallbacksIS1M_NS1Q_17LinearCombinationISI_fSI_fLNS_15FloatRoundStyleE2EEESH_S1P_JEEENS4_5SM1004TMEM4LOAD26SM100_TMEM_LOAD_32dp32b64xES1G_S1E_NS4_39AutoVectorizingCopyWithAssumedAlignmentILi128EEENS4_14SM90_TMA_STOREES1E_S21_S21_EEEvvEEEEvNT_6ParamsE:
	.zero		2944


//--------------------- SYMBOLS --------------------------

	.type		.nv.reservedSmem.offset0,@object
	.size		.nv.reservedSmem.offset0,0x4
	.type		.nv.reservedSmem.cap,@object
	.size		.nv.reservedSmem.cap,0x4
	.type		__assertfail,@function
